//
// Generated by NVIDIA NVVM Compiler
//
// Compiler Build ID: CL-36424714
// Cuda compilation tools, release 13.0, V13.0.88
// Based on NVVM 20.0.0
//

.version 9.0
.target sm_100
.address_size 64

	// .globl	_Z10INITIALIZEidPdS_S_
.func  (.param .b64 func_retval0) __internal_accurate_pow
(
	.param .b64 __internal_accurate_pow_param_0
)
;
.extern .shared .align 16 .b8 sm[];

.visible .entry _Z10INITIALIZEidPdS_S_(
	.param .u32 _Z10INITIALIZEidPdS_S__param_0,
	.param .f64 _Z10INITIALIZEidPdS_S__param_1,
	.param .u64 .ptr .align 1 _Z10INITIALIZEidPdS_S__param_2,
	.param .u64 .ptr .align 1 _Z10INITIALIZEidPdS_S__param_3,
	.param .u64 .ptr .align 1 _Z10INITIALIZEidPdS_S__param_4
)
{
	.reg .pred 	%p<11>;
	.reg .b32 	%r<27>;
	.reg .b32 	%f<3>;
	.reg .b64 	%rd<17>;
	.reg .b64 	%fd<48>;

	ld.param.u32 	%r7, [_Z10INITIALIZEidPdS_S__param_0];
	ld.param.f64 	%fd9, [_Z10INITIALIZEidPdS_S__param_1];
	ld.param.u64 	%rd4, [_Z10INITIALIZEidPdS_S__param_2];
	ld.param.u64 	%rd5, [_Z10INITIALIZEidPdS_S__param_3];
	ld.param.u64 	%rd3, [_Z10INITIALIZEidPdS_S__param_4];
	cvta.to.global.u64 	%rd1, %rd4;
	cvta.to.global.u64 	%rd2, %rd5;
	mov.u32 	%r8, %tid.x;
	mov.u32 	%r9, %ctaid.x;
	mov.u32 	%r10, %ntid.x;
	mad.lo.s32 	%r1, %r9, %r10, %r8;
	mov.u32 	%r11, %tid.y;
	mov.u32 	%r12, %ctaid.y;
	mov.u32 	%r13, %ntid.y;
	mad.lo.s32 	%r2, %r12, %r13, %r11;
	mad.lo.s32 	%r3, %r2, %r7, %r1;
	cvt.rn.f64.s32 	%fd10, %r1;
	mul.f64 	%fd1, %fd9, %fd10;
	cvt.rn.f64.u32 	%fd11, %r2;
	mul.f64 	%fd2, %fd9, %fd11;
	sub.f64 	%fd3, %fd1, %fd2;
	fma.rn.f64 	%fd12, %fd3, 0d3FF71547652B82FE, 0d4338000000000000;
	{
	.reg .b32 %temp; 
	mov.b64 	{%r4, %temp}, %fd12;
	}
	mov.f64 	%fd13, 0dC338000000000000;
	add.rn.f64 	%fd14, %fd12, %fd13;
	fma.rn.f64 	%fd15, %fd14, 0dBFE62E42FEFA39EF, %fd3;
	fma.rn.f64 	%fd16, %fd14, 0dBC7ABC9E3B39803F, %fd15;
	fma.rn.f64 	%fd17, %fd16, 0d3E5ADE1569CE2BDF, 0d3E928AF3FCA213EA;
	fma.rn.f64 	%fd18, %fd17, %fd16, 0d3EC71DEE62401315;
	fma.rn.f64 	%fd19, %fd18, %fd16, 0d3EFA01997C89EB71;
	fma.rn.f64 	%fd20, %fd19, %fd16, 0d3F2A01A014761F65;
	fma.rn.f64 	%fd21, %fd20, %fd16, 0d3F56C16C1852B7AF;
	fma.rn.f64 	%fd22, %fd21, %fd16, 0d3F81111111122322;
	fma.rn.f64 	%fd23, %fd22, %fd16, 0d3FA55555555502A1;
	fma.rn.f64 	%fd24, %fd23, %fd16, 0d3FC5555555555511;
	fma.rn.f64 	%fd25, %fd24, %fd16, 0d3FE000000000000B;
	fma.rn.f64 	%fd26, %fd25, %fd16, 0d3FF0000000000000;
	fma.rn.f64 	%fd27, %fd26, %fd16, 0d3FF0000000000000;
	{
	.reg .b32 %temp; 
	mov.b64 	{%r5, %temp}, %fd27;
	}
	{
	.reg .b32 %temp; 
	mov.b64 	{%temp, %r6}, %fd27;
	}
	shl.b32 	%r14, %r4, 20;
	add.s32 	%r15, %r14, %r6;
	mov.b64 	%fd47, {%r5, %r15};
	{
	.reg .b32 %temp; 
	mov.b64 	{%temp, %r16}, %fd3;
	}
	mov.b32 	%f2, %r16;
	abs.f32 	%f1, %f2;
	setp.lt.f32 	%p1, %f1, 0f4086232B;
	@%p1 bra 	$L__BB0_3;
	setp.lt.f64 	%p2, %fd3, 0d0000000000000000;
	add.f64 	%fd28, %fd3, 0d7FF0000000000000;
	selp.f64 	%fd47, 0d0000000000000000, %fd28, %p2;
	setp.geu.f32 	%p3, %f1, 0f40874800;
	@%p3 bra 	$L__BB0_3;
	shr.u32 	%r17, %r4, 31;
	add.s32 	%r18, %r4, %r17;
	shr.s32 	%r19, %r18, 1;
	shl.b32 	%r20, %r19, 20;
	add.s32 	%r21, %r6, %r20;
	mov.b64 	%fd29, {%r5, %r21};
	sub.s32 	%r22, %r4, %r19;
	shl.b32 	%r23, %r22, 20;
	add.s32 	%r24, %r23, 1072693248;
	mov.b32 	%r25, 0;
	mov.b64 	%fd30, {%r25, %r24};
	mul.f64 	%fd47, %fd30, %fd29;
$L__BB0_3:
	mov.f64 	%fd31, 0d3FF0000000000000;
	sub.f64 	%fd32, %fd31, %fd2;
	sub.f64 	%fd33, %fd31, %fd1;
	mul.f64 	%fd34, %fd1, %fd33;
	mul.f64 	%fd35, %fd2, %fd34;
	mul.f64 	%fd36, %fd32, %fd35;
	mul.f64 	%fd8, %fd36, %fd47;
	cvta.to.global.u64 	%rd6, %rd3;
	mul.wide.s32 	%rd7, %r3, 8;
	add.s64 	%rd8, %rd6, %rd7;
	st.global.f64 	[%rd8], %fd8;
	setp.eq.s32 	%p4, %r1, 0;
	add.s32 	%r26, %r7, -1;
	setp.eq.s32 	%p5, %r1, %r26;
	or.pred  	%p6, %p4, %p5;
	setp.eq.s32 	%p7, %r2, 0;
	or.pred  	%p8, %p7, %p6;
	setp.eq.s32 	%p9, %r2, %r26;
	or.pred  	%p10, %p8, %p9;
	@%p10 bra 	$L__BB0_5;
	add.s64 	%rd14, %rd2, %rd7;
	mov.b64 	%rd15, 0;
	st.global.u64 	[%rd14], %rd15;
	add.f64 	%fd37, %fd1, %fd1;
	add.f64 	%fd38, %fd2, 0dBFF0000000000000;
	mul.f64 	%fd39, %fd37, %fd38;
	sub.f64 	%fd40, %fd2, %fd37;
	fma.rn.f64 	%fd41, %fd1, %fd2, %fd40;
	add.f64 	%fd42, %fd41, 0d4000000000000000;
	mul.f64 	%fd43, %fd39, %fd42;
	mul.f64 	%fd44, %fd43, %fd47;
	mul.f64 	%fd45, %fd9, %fd44;
	mul.f64 	%fd46, %fd9, %fd45;
	add.s64 	%rd16, %rd1, %rd7;
	st.global.f64 	[%rd16], %fd46;
	bra.uni 	$L__BB0_6;
$L__BB0_5:
	add.s64 	%rd10, %rd2, %rd7;
	st.global.f64 	[%rd10], %fd8;
	add.s64 	%rd11, %rd1, %rd7;
	mov.b64 	%rd12, 0;
	st.global.u64 	[%rd11], %rd12;
$L__BB0_6:
	ret;

}
	// .globl	_Z20EVALUATE_ERROR_BLOCKiPdS_S_
.visible .entry _Z20EVALUATE_ERROR_BLOCKiPdS_S_(
	.param .u32 _Z20EVALUATE_ERROR_BLOCKiPdS_S__param_0,
	.param .u64 .ptr .align 1 _Z20EVALUATE_ERROR_BLOCKiPdS_S__param_1,
	.param .u64 .ptr .align 1 _Z20EVALUATE_ERROR_BLOCKiPdS_S__param_2,
	.param .u64 .ptr .align 1 _Z20EVALUATE_ERROR_BLOCKiPdS_S__param_3
)
{
	.reg .pred 	%p<25>;
	.reg .b32 	%r<51>;
	.reg .b64 	%rd<23>;
	.reg .b64 	%fd<33>;

	ld.param.u32 	%r16, [_Z20EVALUATE_ERROR_BLOCKiPdS_S__param_0];
	ld.param.u64 	%rd1, [_Z20EVALUATE_ERROR_BLOCKiPdS_S__param_1];
	ld.param.u64 	%rd2, [_Z20EVALUATE_ERROR_BLOCKiPdS_S__param_2];
	ld.param.u64 	%rd3, [_Z20EVALUATE_ERROR_BLOCKiPdS_S__param_3];
	mov.u32 	%r17, %tid.x;
	mov.u32 	%r1, %ctaid.x;
	mov.u32 	%r2, %ntid.x;
	mad.lo.s32 	%r18, %r1, %r2, %r17;
	mov.u32 	%r19, %tid.y;
	mov.u32 	%r4, %ctaid.y;
	mov.u32 	%r5, %ntid.y;
	mad.lo.s32 	%r20, %r4, %r5, %r19;
	mad.lo.s32 	%r7, %r2, %r19, %r17;
	setp.eq.s32 	%p1, %r18, 0;
	add.s32 	%r21, %r16, -1;
	setp.eq.s32 	%p2, %r18, %r21;
	or.pred  	%p3, %p1, %p2;
	setp.eq.s32 	%p4, %r20, 0;
	or.pred  	%p5, %p4, %p3;
	setp.eq.s32 	%p6, %r20, %r21;
	shl.b32 	%r22, %r7, 3;
	mov.u32 	%r23, sm;
	add.s32 	%r8, %r23, %r22;
	or.pred  	%p7, %p5, %p6;
	@%p7 bra 	$L__BB1_9;
	mul.lo.s32 	%r24, %r16, %r20;
	add.s32 	%r25, %r24, %r18;
	cvta.to.global.u64 	%rd5, %rd2;
	cvta.to.global.u64 	%rd6, %rd1;
	add.s32 	%r26, %r24, %r16;
	add.s32 	%r27, %r25, %r16;
	shl.b32 	%r28, %r16, 1;
	sub.s32 	%r29, %r26, %r28;
	add.s32 	%r30, %r29, %r18;
	cvt.s64.s32 	%rd7, %r24;
	cvt.s64.s32 	%rd8, %r18;
	add.s64 	%rd9, %rd8, %rd7;
	shl.b64 	%rd10, %rd9, 3;
	add.s64 	%rd11, %rd5, %rd10;
	ld.global.f64 	%fd9, [%rd11+-8];
	ld.global.f64 	%fd10, [%rd11+8];
	add.f64 	%fd11, %fd9, %fd10;
	mul.wide.s32 	%rd12, %r27, 8;
	add.s64 	%rd13, %rd5, %rd12;
	ld.global.f64 	%fd12, [%rd13];
	add.f64 	%fd13, %fd11, %fd12;
	mul.wide.s32 	%rd14, %r30, 8;
	add.s64 	%rd15, %rd5, %rd14;
	ld.global.f64 	%fd14, [%rd15];
	add.f64 	%fd15, %fd13, %fd14;
	mul.wide.s32 	%rd16, %r16, 8;
	add.s64 	%rd17, %rd15, %rd16;
	ld.global.f64 	%fd16, [%rd17];
	fma.rn.f64 	%fd17, %fd16, 0dC010000000000000, %fd15;
	mul.wide.s32 	%rd18, %r25, 8;
	add.s64 	%rd19, %rd6, %rd18;
	ld.global.f64 	%fd18, [%rd19];
	sub.f64 	%fd1, %fd17, %fd18;
	{
	.reg .b32 %temp; 
	mov.b64 	{%temp, %r9}, %fd1;
	}
	mov.f64 	%fd19, 0d4000000000000000;
	{
	.reg .b32 %temp; 
	mov.b64 	{%temp, %r31}, %fd19;
	}
	and.b32  	%r11, %r31, 2146435072;
	setp.eq.s32 	%p8, %r11, 1062207488;
	abs.f64 	%fd2, %fd1;
	{ // callseq 0, 0
	.param .b64 param0;
	st.param.f64 	[param0], %fd2;
	.param .b64 retval0;
	call.uni (retval0), 
	__internal_accurate_pow, 
	(
	param0
	);
	ld.param.f64 	%fd20, [retval0];
	} // callseq 0
	setp.lt.s32 	%p9, %r9, 0;
	neg.f64 	%fd22, %fd20;
	selp.f64 	%fd23, %fd22, %fd20, %p8;
	selp.f64 	%fd32, %fd23, %fd20, %p9;
	setp.neu.f64 	%p10, %fd1, 0d0000000000000000;
	@%p10 bra 	$L__BB1_3;
	setp.eq.s32 	%p11, %r11, 1062207488;
	selp.b32 	%r32, %r9, 0, %p11;
	setp.lt.s32 	%p12, %r31, 0;
	or.b32  	%r33, %r32, 2146435072;
	selp.b32 	%r34, %r33, %r32, %p12;
	mov.b32 	%r35, 0;
	mov.b64 	%fd32, {%r35, %r34};
$L__BB1_3:
	add.f64 	%fd24, %fd1, 0d4000000000000000;
	{
	.reg .b32 %temp; 
	mov.b64 	{%temp, %r36}, %fd24;
	}
	and.b32  	%r37, %r36, 2146435072;
	setp.ne.s32 	%p13, %r37, 2146435072;
	@%p13 bra 	$L__BB1_8;
	setp.num.f64 	%p14, %fd1, %fd1;
	@%p14 bra 	$L__BB1_6;
	mov.f64 	%fd25, 0d4000000000000000;
	add.rn.f64 	%fd32, %fd1, %fd25;
	bra.uni 	$L__BB1_8;
$L__BB1_6:
	setp.neu.f64 	%p15, %fd2, 0d7FF0000000000000;
	@%p15 bra 	$L__BB1_8;
	setp.lt.s32 	%p16, %r9, 0;
	setp.eq.s32 	%p17, %r11, 1062207488;
	setp.lt.s32 	%p18, %r31, 0;
	selp.b32 	%r39, 0, 2146435072, %p18;
	and.b32  	%r40, %r31, 2147483647;
	setp.ne.s32 	%p19, %r40, 1071644672;
	or.b32  	%r41, %r39, -2147483648;
	selp.b32 	%r42, %r41, %r39, %p19;
	selp.b32 	%r43, %r42, %r39, %p17;
	selp.b32 	%r44, %r43, %r39, %p16;
	mov.b32 	%r45, 0;
	mov.b64 	%fd32, {%r45, %r44};
$L__BB1_8:
	setp.eq.f64 	%p20, %fd1, 0d3FF0000000000000;
	selp.f64 	%fd26, 0d3FF0000000000000, %fd32, %p20;
	st.shared.f64 	[%r8], %fd26;
	bra.uni 	$L__BB1_10;
$L__BB1_9:
	mov.b64 	%rd4, 0;
	st.shared.u64 	[%r8], %rd4;
$L__BB1_10:
	bar.sync 	0;
	mul.lo.s32 	%r50, %r2, %r5;
	setp.lt.u32 	%p21, %r50, 2;
	@%p21 bra 	$L__BB1_14;
$L__BB1_11:
	shr.u32 	%r14, %r50, 1;
	setp.ge.u32 	%p22, %r7, %r14;
	@%p22 bra 	$L__BB1_13;
	shl.b32 	%r46, %r14, 3;
	add.s32 	%r47, %r8, %r46;
	ld.shared.f64 	%fd27, [%r47];
	ld.shared.f64 	%fd28, [%r8];
	add.f64 	%fd29, %fd27, %fd28;
	st.shared.f64 	[%r8], %fd29;
$L__BB1_13:
	bar.sync 	0;
	setp.gt.u32 	%p23, %r50, 3;
	mov.u32 	%r50, %r14;
	@%p23 bra 	$L__BB1_11;
$L__BB1_14:
	setp.ne.s32 	%p24, %r7, 0;
	@%p24 bra 	$L__BB1_16;
	ld.shared.f64 	%fd30, [sm];
	mov.u32 	%r48, %nctaid.x;
	mad.lo.s32 	%r49, %r4, %r48, %r1;
	cvta.to.global.u64 	%rd20, %rd3;
	mul.wide.u32 	%rd21, %r49, 8;
	add.s64 	%rd22, %rd20, %rd21;
	st.global.f64 	[%rd22], %fd30;
$L__BB1_16:
	ret;

}
	// .globl	_Z9LAPLACIANiddPdS_
.visible .entry _Z9LAPLACIANiddPdS_(
	.param .u32 _Z9LAPLACIANiddPdS__param_0,
	.param .f64 _Z9LAPLACIANiddPdS__param_1,
	.param .f64 _Z9LAPLACIANiddPdS__param_2,
	.param .u64 .ptr .align 1 _Z9LAPLACIANiddPdS__param_3,
	.param .u64 .ptr .align 1 _Z9LAPLACIANiddPdS__param_4
)
{
	.reg .pred 	%p<21>;
	.reg .b32 	%r<39>;
	.reg .b64 	%rd<21>;
	.reg .b64 	%fd<32>;

	ld.param.u32 	%r8, [_Z9LAPLACIANiddPdS__param_0];
	ld.param.f64 	%fd10, [_Z9LAPLACIANiddPdS__param_1];
	ld.param.f64 	%fd11, [_Z9LAPLACIANiddPdS__param_2];
	ld.param.u64 	%rd3, [_Z9LAPLACIANiddPdS__param_3];
	ld.param.u64 	%rd4, [_Z9LAPLACIANiddPdS__param_4];
	cvta.to.global.u64 	%rd1, %rd4;
	mov.u32 	%r9, %tid.x;
	mov.u32 	%r10, %ntid.x;
	mov.u32 	%r11, %ctaid.x;
	mad.lo.s32 	%r12, %r10, %r11, %r9;
	mov.u32 	%r13, %tid.y;
	mov.u32 	%r14, %ntid.y;
	mov.u32 	%r15, %ctaid.y;
	mad.lo.s32 	%r16, %r14, %r15, %r13;
	mul.lo.s32 	%r2, %r8, %r16;
	add.s32 	%r3, %r2, %r12;
	setp.eq.s32 	%p1, %r12, 0;
	add.s32 	%r18, %r8, -1;
	setp.eq.s32 	%p2, %r12, %r18;
	or.pred  	%p3, %p1, %p2;
	setp.eq.s32 	%p4, %r16, 0;
	or.pred  	%p5, %p4, %p3;
	setp.eq.s32 	%p6, %r16, %r18;
	or.pred  	%p7, %p5, %p6;
	@%p7 bra 	$L__BB2_9;
	cvta.to.global.u64 	%rd8, %rd3;
	add.s32 	%r19, %r2, %r8;
	add.s32 	%r20, %r3, %r8;
	shl.b32 	%r21, %r8, 1;
	sub.s32 	%r22, %r19, %r21;
	add.s32 	%r23, %r22, %r12;
	cvt.s64.s32 	%rd9, %r2;
	cvt.s64.s32 	%rd10, %r12;
	add.s64 	%rd11, %rd10, %rd9;
	shl.b64 	%rd12, %rd11, 3;
	add.s64 	%rd13, %rd8, %rd12;
	ld.global.f64 	%fd12, [%rd13+-8];
	ld.global.f64 	%fd13, [%rd13+8];
	add.f64 	%fd14, %fd12, %fd13;
	mul.wide.s32 	%rd14, %r20, 8;
	add.s64 	%rd15, %rd8, %rd14;
	ld.global.f64 	%fd15, [%rd15];
	add.f64 	%fd16, %fd14, %fd15;
	mul.wide.s32 	%rd16, %r23, 8;
	add.s64 	%rd2, %rd8, %rd16;
	ld.global.f64 	%fd17, [%rd2];
	add.f64 	%fd1, %fd16, %fd17;
	mul.f64 	%fd2, %fd10, %fd11;
	{
	.reg .b32 %temp; 
	mov.b64 	{%temp, %r4}, %fd2;
	}
	mov.f64 	%fd18, 0d4000000000000000;
	{
	.reg .b32 %temp; 
	mov.b64 	{%temp, %r24}, %fd18;
	}
	and.b32  	%r6, %r24, 2146435072;
	setp.eq.s32 	%p8, %r6, 1062207488;
	abs.f64 	%fd3, %fd2;
	{ // callseq 1, 0
	.param .b64 param0;
	st.param.f64 	[param0], %fd3;
	.param .b64 retval0;
	call.uni (retval0), 
	__internal_accurate_pow, 
	(
	param0
	);
	ld.param.f64 	%fd19, [retval0];
	} // callseq 1
	setp.lt.s32 	%p9, %r4, 0;
	neg.f64 	%fd21, %fd19;
	selp.f64 	%fd22, %fd21, %fd19, %p8;
	selp.f64 	%fd31, %fd22, %fd19, %p9;
	setp.neu.f64 	%p10, %fd2, 0d0000000000000000;
	@%p10 bra 	$L__BB2_3;
	setp.eq.s32 	%p11, %r6, 1062207488;
	selp.b32 	%r25, %r4, 0, %p11;
	setp.lt.s32 	%p12, %r24, 0;
	or.b32  	%r26, %r25, 2146435072;
	selp.b32 	%r27, %r26, %r25, %p12;
	mov.b32 	%r28, 0;
	mov.b64 	%fd31, {%r28, %r27};
$L__BB2_3:
	add.f64 	%fd23, %fd2, 0d4000000000000000;
	{
	.reg .b32 %temp; 
	mov.b64 	{%temp, %r29}, %fd23;
	}
	and.b32  	%r30, %r29, 2146435072;
	setp.ne.s32 	%p13, %r30, 2146435072;
	@%p13 bra 	$L__BB2_8;
	setp.num.f64 	%p14, %fd2, %fd2;
	@%p14 bra 	$L__BB2_6;
	mov.f64 	%fd24, 0d4000000000000000;
	add.rn.f64 	%fd31, %fd2, %fd24;
	bra.uni 	$L__BB2_8;
$L__BB2_6:
	setp.neu.f64 	%p15, %fd3, 0d7FF0000000000000;
	@%p15 bra 	$L__BB2_8;
	setp.lt.s32 	%p16, %r4, 0;
	setp.eq.s32 	%p17, %r6, 1062207488;
	setp.lt.s32 	%p18, %r24, 0;
	selp.b32 	%r32, 0, 2146435072, %p18;
	and.b32  	%r33, %r24, 2147483647;
	setp.ne.s32 	%p19, %r33, 1071644672;
	or.b32  	%r34, %r32, -2147483648;
	selp.b32 	%r35, %r34, %r32, %p19;
	selp.b32 	%r36, %r35, %r32, %p17;
	selp.b32 	%r37, %r36, %r32, %p16;
	mov.b32 	%r38, 0;
	mov.b64 	%fd31, {%r38, %r37};
$L__BB2_8:
	setp.eq.f64 	%p20, %fd2, 0d3FF0000000000000;
	add.f64 	%fd25, %fd31, 0d4010000000000000;
	selp.f64 	%fd26, 0d4014000000000000, %fd25, %p20;
	mul.wide.s32 	%rd17, %r8, 8;
	add.s64 	%rd18, %rd2, %rd17;
	ld.global.f64 	%fd27, [%rd18];
	mul.f64 	%fd28, %fd27, %fd26;
	sub.f64 	%fd29, %fd1, %fd28;
	mul.wide.s32 	%rd19, %r3, 8;
	add.s64 	%rd20, %rd1, %rd19;
	st.global.f64 	[%rd20], %fd29;
	bra.uni 	$L__BB2_10;
$L__BB2_9:
	mul.wide.s32 	%rd5, %r3, 8;
	add.s64 	%rd6, %rd1, %rd5;
	mov.b64 	%rd7, 0;
	st.global.u64 	[%rd6], %rd7;
$L__BB2_10:
	ret;

}
	// .globl	_Z12PRECONDITIONiddPdS_
.visible .entry _Z12PRECONDITIONiddPdS_(
	.param .u32 _Z12PRECONDITIONiddPdS__param_0,
	.param .f64 _Z12PRECONDITIONiddPdS__param_1,
	.param .f64 _Z12PRECONDITIONiddPdS__param_2,
	.param .u64 .ptr .align 1 _Z12PRECONDITIONiddPdS__param_3,
	.param .u64 .ptr .align 1 _Z12PRECONDITIONiddPdS__param_4
)
{
	.reg .pred 	%p<21>;
	.reg .b32 	%r<33>;
	.reg .b64 	%rd<12>;
	.reg .b64 	%fd<26>;

	ld.param.u32 	%r5, [_Z12PRECONDITIONiddPdS__param_0];
	ld.param.f64 	%fd10, [_Z12PRECONDITIONiddPdS__param_1];
	ld.param.f64 	%fd11, [_Z12PRECONDITIONiddPdS__param_2];
	ld.param.u64 	%rd3, [_Z12PRECONDITIONiddPdS__param_3];
	ld.param.u64 	%rd4, [_Z12PRECONDITIONiddPdS__param_4];
	cvta.to.global.u64 	%rd1, %rd4;
	cvta.to.global.u64 	%rd2, %rd3;
	mov.u32 	%r7, %tid.x;
	mov.u32 	%r8, %ntid.x;
	mov.u32 	%r9, %ctaid.x;
	mad.lo.s32 	%r10, %r8, %r9, %r7;
	mov.u32 	%r12, %tid.y;
	mov.u32 	%r13, %ntid.y;
	mov.u32 	%r14, %ctaid.y;
	mad.lo.s32 	%r15, %r13, %r14, %r12;
	mad.lo.s32 	%r1, %r5, %r15, %r10;
	setp.eq.s32 	%p1, %r10, 0;
	add.s32 	%r17, %r5, -1;
	setp.eq.s32 	%p2, %r10, %r17;
	or.pred  	%p3, %p1, %p2;
	setp.eq.s32 	%p4, %r15, 0;
	or.pred  	%p5, %p4, %p3;
	setp.eq.s32 	%p6, %r15, %r17;
	or.pred  	%p7, %p5, %p6;
	@%p7 bra 	$L__BB3_9;
	mul.wide.s32 	%rd8, %r1, 8;
	add.s64 	%rd9, %rd2, %rd8;
	ld.global.f64 	%fd1, [%rd9];
	mul.f64 	%fd2, %fd10, %fd11;
	{
	.reg .b32 %temp; 
	mov.b64 	{%temp, %r2}, %fd2;
	}
	mov.f64 	%fd13, 0d4000000000000000;
	{
	.reg .b32 %temp; 
	mov.b64 	{%temp, %r18}, %fd13;
	}
	and.b32  	%r4, %r18, 2146435072;
	setp.eq.s32 	%p8, %r4, 1062207488;
	abs.f64 	%fd3, %fd2;
	{ // callseq 2, 0
	.param .b64 param0;
	st.param.f64 	[param0], %fd3;
	.param .b64 retval0;
	call.uni (retval0), 
	__internal_accurate_pow, 
	(
	param0
	);
	ld.param.f64 	%fd14, [retval0];
	} // callseq 2
	setp.lt.s32 	%p9, %r2, 0;
	neg.f64 	%fd16, %fd14;
	selp.f64 	%fd17, %fd16, %fd14, %p8;
	selp.f64 	%fd25, %fd17, %fd14, %p9;
	setp.neu.f64 	%p10, %fd2, 0d0000000000000000;
	@%p10 bra 	$L__BB3_3;
	setp.eq.s32 	%p11, %r4, 1062207488;
	selp.b32 	%r19, %r2, 0, %p11;
	setp.lt.s32 	%p12, %r18, 0;
	or.b32  	%r20, %r19, 2146435072;
	selp.b32 	%r21, %r20, %r19, %p12;
	mov.b32 	%r22, 0;
	mov.b64 	%fd25, {%r22, %r21};
$L__BB3_3:
	add.f64 	%fd18, %fd2, 0d4000000000000000;
	{
	.reg .b32 %temp; 
	mov.b64 	{%temp, %r23}, %fd18;
	}
	and.b32  	%r24, %r23, 2146435072;
	setp.ne.s32 	%p13, %r24, 2146435072;
	@%p13 bra 	$L__BB3_8;
	setp.num.f64 	%p14, %fd2, %fd2;
	@%p14 bra 	$L__BB3_6;
	mov.f64 	%fd19, 0d4000000000000000;
	add.rn.f64 	%fd25, %fd2, %fd19;
	bra.uni 	$L__BB3_8;
$L__BB3_6:
	setp.neu.f64 	%p15, %fd3, 0d7FF0000000000000;
	@%p15 bra 	$L__BB3_8;
	setp.lt.s32 	%p16, %r2, 0;
	setp.eq.s32 	%p17, %r4, 1062207488;
	setp.lt.s32 	%p18, %r18, 0;
	selp.b32 	%r26, 0, 2146435072, %p18;
	and.b32  	%r27, %r18, 2147483647;
	setp.ne.s32 	%p19, %r27, 1071644672;
	or.b32  	%r28, %r26, -2147483648;
	selp.b32 	%r29, %r28, %r26, %p19;
	selp.b32 	%r30, %r29, %r26, %p17;
	selp.b32 	%r31, %r30, %r26, %p16;
	mov.b32 	%r32, 0;
	mov.b64 	%fd25, {%r32, %r31};
$L__BB3_8:
	setp.eq.f64 	%p20, %fd2, 0d3FF0000000000000;
	add.f64 	%fd20, %fd25, 0d4010000000000000;
	selp.f64 	%fd21, 0d4014000000000000, %fd20, %p20;
	neg.f64 	%fd22, %fd1;
	div.rn.f64 	%fd23, %fd22, %fd21;
	add.s64 	%rd11, %rd1, %rd8;
	st.global.f64 	[%rd11], %fd23;
	bra.uni 	$L__BB3_10;
$L__BB3_9:
	mul.wide.s32 	%rd5, %r1, 8;
	add.s64 	%rd6, %rd2, %rd5;
	ld.global.f64 	%fd12, [%rd6];
	add.s64 	%rd7, %rd1, %rd5;
	st.global.f64 	[%rd7], %fd12;
$L__BB3_10:
	ret;

}
	// .globl	_Z5DAXPYidPdS_
.visible .entry _Z5DAXPYidPdS_(
	.param .u32 _Z5DAXPYidPdS__param_0,
	.param .f64 _Z5DAXPYidPdS__param_1,
	.param .u64 .ptr .align 1 _Z5DAXPYidPdS__param_2,
	.param .u64 .ptr .align 1 _Z5DAXPYidPdS__param_3
)
{
	.reg .b32 	%r<11>;
	.reg .b64 	%rd<8>;
	.reg .b64 	%fd<5>;

	ld.param.u32 	%r1, [_Z5DAXPYidPdS__param_0];
	ld.param.f64 	%fd1, [_Z5DAXPYidPdS__param_1];
	ld.param.u64 	%rd1, [_Z5DAXPYidPdS__param_2];
	ld.param.u64 	%rd2, [_Z5DAXPYidPdS__param_3];
	cvta.to.global.u64 	%rd3, %rd2;
	cvta.to.global.u64 	%rd4, %rd1;
	mov.u32 	%r2, %tid.x;
	mov.u32 	%r3, %ntid.x;
	mov.u32 	%r4, %ctaid.x;
	mad.lo.s32 	%r5, %r3, %r4, %r2;
	mov.u32 	%r6, %tid.y;
	mov.u32 	%r7, %ntid.y;
	mov.u32 	%r8, %ctaid.y;
	mad.lo.s32 	%r9, %r7, %r8, %r6;
	mad.lo.s32 	%r10, %r1, %r9, %r5;
	mul.wide.s32 	%rd5, %r10, 8;
	add.s64 	%rd6, %rd4, %rd5;
	ld.global.f64 	%fd2, [%rd6];
	add.s64 	%rd7, %rd3, %rd5;
	ld.global.f64 	%fd3, [%rd7];
	fma.rn.f64 	%fd4, %fd1, %fd2, %fd3;
	st.global.f64 	[%rd6], %fd4;
	ret;

}
.func  (.param .b64 func_retval0) __internal_accurate_pow(
	.param .b64 __internal_accurate_pow_param_0
)
{
	.reg .pred 	%p<8>;
	.reg .b32 	%r<49>;
	.reg .b32 	%f<3>;
	.reg .b64 	%fd<109>;

	ld.param.f64 	%fd10, [__internal_accurate_pow_param_0];
	{
	.reg .b32 %temp; 
	mov.b64 	{%temp, %r46}, %fd10;
	}
	{
	.reg .b32 %temp; 
	mov.b64 	{%r45, %temp}, %fd10;
	}
	shr.u32 	%r47, %r46, 20;
	setp.gt.u32 	%p1, %r46, 1048575;
	@%p1 bra 	$L__BB5_2;
	mul.f64 	%fd11, %fd10, 0d4350000000000000;
	{
	.reg .b32 %temp; 
	mov.b64 	{%temp, %r46}, %fd11;
	}
	{
	.reg .b32 %temp; 
	mov.b64 	{%r45, %temp}, %fd11;
	}
	shr.u32 	%r16, %r46, 20;
	add.s32 	%r47, %r16, -54;
$L__BB5_2:
	add.s32 	%r48, %r47, -1023;
	and.b32  	%r17, %r46, -2146435073;
	or.b32  	%r18, %r17, 1072693248;
	mov.b64 	%fd107, {%r45, %r18};
	setp.lt.u32 	%p2, %r18, 1073127583;
	@%p2 bra 	$L__BB5_4;
	{
	.reg .b32 %temp; 
	mov.b64 	{%r19, %temp}, %fd107;
	}
	{
	.reg .b32 %temp; 
	mov.b64 	{%temp, %r20}, %fd107;
	}
	add.s32 	%r21, %r20, -1048576;
	mov.b64 	%fd107, {%r19, %r21};
	add.s32 	%r48, %r47, -1022;
$L__BB5_4:
	add.f64 	%fd12, %fd107, 0dBFF0000000000000;
	add.f64 	%fd13, %fd107, 0d3FF0000000000000;
	rcp.approx.ftz.f64 	%fd14, %fd13;
	neg.f64 	%fd15, %fd13;
	fma.rn.f64 	%fd16, %fd15, %fd14, 0d3FF0000000000000;
	fma.rn.f64 	%fd17, %fd16, %fd16, %fd16;
	fma.rn.f64 	%fd18, %fd17, %fd14, %fd14;
	mul.f64 	%fd19, %fd12, %fd18;
	fma.rn.f64 	%fd20, %fd12, %fd18, %fd19;
	mul.f64 	%fd21, %fd20, %fd20;
	fma.rn.f64 	%fd22, %fd21, 0d3EB0F5FF7D2CAFE2, 0d3ED0F5D241AD3B5A;
	fma.rn.f64 	%fd23, %fd22, %fd21, 0d3EF3B20A75488A3F;
	fma.rn.f64 	%fd24, %fd23, %fd21, 0d3F1745CDE4FAECD5;
	fma.rn.f64 	%fd25, %fd24, %fd21, 0d3F3C71C7258A578B;
	fma.rn.f64 	%fd26, %fd25, %fd21, 0d3F6249249242B910;
	fma.rn.f64 	%fd27, %fd26, %fd21, 0d3F89999999999DFB;
	sub.f64 	%fd28, %fd12, %fd20;
	add.f64 	%fd29, %fd28, %fd28;
	neg.f64 	%fd30, %fd20;
	fma.rn.f64 	%fd31, %fd30, %fd12, %fd29;
	mul.f64 	%fd32, %fd18, %fd31;
	fma.rn.f64 	%fd33, %fd21, %fd27, 0d3FB5555555555555;
	mov.f64 	%fd34, 0d3FB5555555555555;
	sub.f64 	%fd35, %fd34, %fd33;
	fma.rn.f64 	%fd36, %fd21, %fd27, %fd35;
	add.f64 	%fd37, %fd36, 0dBC46A4CB00B9E7B0;
	add.f64 	%fd38, %fd33, %fd37;
	sub.f64 	%fd39, %fd33, %fd38;
	add.f64 	%fd40, %fd37, %fd39;
	mul.rn.f64 	%fd41, %fd20, %fd20;
	neg.f64 	%fd42, %fd41;
	fma.rn.f64 	%fd43, %fd20, %fd20, %fd42;
	{
	.reg .b32 %temp; 
	mov.b64 	{%r22, %temp}, %fd32;
	}
	{
	.reg .b32 %temp; 
	mov.b64 	{%temp, %r23}, %fd32;
	}
	add.s32 	%r24, %r23, 1048576;
	mov.b64 	%fd44, {%r22, %r24};
	fma.rn.f64 	%fd45, %fd20, %fd44, %fd43;
	mul.rn.f64 	%fd46, %fd41, %fd20;
	neg.f64 	%fd47, %fd46;
	fma.rn.f64 	%fd48, %fd41, %fd20, %fd47;
	fma.rn.f64 	%fd49, %fd41, %fd32, %fd48;
	fma.rn.f64 	%fd50, %fd45, %fd20, %fd49;
	mul.rn.f64 	%fd51, %fd38, %fd46;
	neg.f64 	%fd52, %fd51;
	fma.rn.f64 	%fd53, %fd38, %fd46, %fd52;
	fma.rn.f64 	%fd54, %fd38, %fd50, %fd53;
	fma.rn.f64 	%fd55, %fd40, %fd46, %fd54;
	add.f64 	%fd56, %fd51, %fd55;
	sub.f64 	%fd57, %fd51, %fd56;
	add.f64 	%fd58, %fd55, %fd57;
	add.f64 	%fd59, %fd20, %fd56;
	sub.f64 	%fd60, %fd20, %fd59;
	add.f64 	%fd61, %fd56, %fd60;
	add.f64 	%fd62, %fd58, %fd61;
	add.f64 	%fd63, %fd32, %fd62;
	add.f64 	%fd64, %fd59, %fd63;
	sub.f64 	%fd65, %fd59, %fd64;
	add.f64 	%fd66, %fd63, %fd65;
	xor.b32  	%r25, %r48, -2147483648;
	mov.b32 	%r26, 1127219200;
	mov.b64 	%fd67, {%r25, %r26};
	mov.b32 	%r27, -2147483648;
	mov.b64 	%fd68, {%r27, %r26};
	sub.f64 	%fd69, %fd67, %fd68;
	fma.rn.f64 	%fd70, %fd69, 0d3FE62E42FEFA39EF, %fd64;
	fma.rn.f64 	%fd71, %fd69, 0dBFE62E42FEFA39EF, %fd70;
	sub.f64 	%fd72, %fd71, %fd64;
	sub.f64 	%fd73, %fd66, %fd72;
	fma.rn.f64 	%fd74, %fd69, 0d3C7ABC9E3B39803F, %fd73;
	add.f64 	%fd75, %fd70, %fd74;
	sub.f64 	%fd76, %fd70, %fd75;
	add.f64 	%fd77, %fd74, %fd76;
	mov.f64 	%fd78, 0d4000000000000000;
	{
	.reg .b32 %temp; 
	mov.b64 	{%temp, %r28}, %fd78;
	}
	{
	.reg .b32 %temp; 
	mov.b64 	{%r29, %temp}, %fd78;
	}
	shl.b32 	%r30, %r28, 1;
	setp.gt.u32 	%p3, %r30, -33554433;
	and.b32  	%r31, %r28, -15728641;
	selp.b32 	%r32, %r31, %r28, %p3;
	mov.b64 	%fd79, {%r29, %r32};
	mul.rn.f64 	%fd80, %fd75, %fd79;
	neg.f64 	%fd81, %fd80;
	fma.rn.f64 	%fd82, %fd75, %fd79, %fd81;
	fma.rn.f64 	%fd83, %fd77, %fd79, %fd82;
	add.f64 	%fd4, %fd80, %fd83;
	sub.f64 	%fd84, %fd80, %fd4;
	add.f64 	%fd5, %fd83, %fd84;
	fma.rn.f64 	%fd85, %fd4, 0d3FF71547652B82FE, 0d4338000000000000;
	{
	.reg .b32 %temp; 
	mov.b64 	{%r13, %temp}, %fd85;
	}
	mov.f64 	%fd86, 0dC338000000000000;
	add.rn.f64 	%fd87, %fd85, %fd86;
	fma.rn.f64 	%fd88, %fd87, 0dBFE62E42FEFA39EF, %fd4;
	fma.rn.f64 	%fd89, %fd87, 0dBC7ABC9E3B39803F, %fd88;
	fma.rn.f64 	%fd90, %fd89, 0d3E5ADE1569CE2BDF, 0d3E928AF3FCA213EA;
	fma.rn.f64 	%fd91, %fd90, %fd89, 0d3EC71DEE62401315;
	fma.rn.f64 	%fd92, %fd91, %fd89, 0d3EFA01997C89EB71;
	fma.rn.f64 	%fd93, %fd92, %fd89, 0d3F2A01A014761F65;
	fma.rn.f64 	%fd94, %fd93, %fd89, 0d3F56C16C1852B7AF;
	fma.rn.f64 	%fd95, %fd94, %fd89, 0d3F81111111122322;
	fma.rn.f64 	%fd96, %fd95, %fd89, 0d3FA55555555502A1;
	fma.rn.f64 	%fd97, %fd96, %fd89, 0d3FC5555555555511;
	fma.rn.f64 	%fd98, %fd97, %fd89, 0d3FE000000000000B;
	fma.rn.f64 	%fd99, %fd98, %fd89, 0d3FF0000000000000;
	fma.rn.f64 	%fd100, %fd99, %fd89, 0d3FF0000000000000;
	{
	.reg .b32 %temp; 
	mov.b64 	{%r14, %temp}, %fd100;
	}
	{
	.reg .b32 %temp; 
	mov.b64 	{%temp, %r15}, %fd100;
	}
	shl.b32 	%r33, %r13, 20;
	add.s32 	%r34, %r33, %r15;
	mov.b64 	%fd108, {%r14, %r34};
	{
	.reg .b32 %temp; 
	mov.b64 	{%temp, %r35}, %fd4;
	}
	mov.b32 	%f2, %r35;
	abs.f32 	%f1, %f2;
	setp.lt.f32 	%p4, %f1, 0f4086232B;
	@%p4 bra 	$L__BB5_7;
	setp.lt.f64 	%p5, %fd4, 0d0000000000000000;
	add.f64 	%fd101, %fd4, 0d7FF0000000000000;
	selp.f64 	%fd108, 0d0000000000000000, %fd101, %p5;
	setp.geu.f32 	%p6, %f1, 0f40874800;
	@%p6 bra 	$L__BB5_7;
	shr.u32 	%r36, %r13, 31;
	add.s32 	%r37, %r13, %r36;
	shr.s32 	%r38, %r37, 1;
	shl.b32 	%r39, %r38, 20;
	add.s32 	%r40, %r15, %r39;
	mov.b64 	%fd102, {%r14, %r40};
	sub.s32 	%r41, %r13, %r38;
	shl.b32 	%r42, %r41, 20;
	add.s32 	%r43, %r42, 1072693248;
	mov.b32 	%r44, 0;
	mov.b64 	%fd103, {%r44, %r43};
	mul.f64 	%fd108, %fd103, %fd102;
$L__BB5_7:
	abs.f64 	%fd104, %fd108;
	setp.eq.f64 	%p7, %fd104, 0d7FF0000000000000;
	fma.rn.f64 	%fd105, %fd108, %fd5, %fd108;
	selp.f64 	%fd106, %fd108, %fd105, %p7;
	st.param.f64 	[func_retval0], %fd106;
	ret;

}


// ===== COMPILED SASS (sm_100) =====

	.target	sm_100

	.elftype	@"ET_EXEC"


//--------------------- .note.nv.tkinfo           --------------------------
	.section	.note.nv.tkinfo,"",@"SHT_NOTE"
	.sectionflags	@"SHF_NOTE_NV_TKINFO"
	.tkinfo
        /*0018*/ 	.word	0x00000002
        /*0030*/ 	.string	""
        /*0030*/ 	.string	"ptxas"
        /*0030*/ 	.string	"Cuda compilation tools, release 13.0, V13.0.88"
        /*0030*/ 	.string	"Build cuda_13.0.r13.0/compiler.36424714_0"
        /*0030*/ 	.string	"-arch sm_100 -m 64 "



//--------------------- .note.nv.cuinfo           --------------------------
	.section	.note.nv.cuinfo,"",@"SHT_NOTE"
	.sectionflags	@"SHF_NOTE_NV_CUINFO"
        /*0018*/ 	.short	0x0002
        /*001a*/ 	.short	0x0064
        /*001c*/ 	.short	0x0082
	.zero		2


//--------------------- .nv.info                  --------------------------
	.section	.nv.info,"",@"SHT_CUDA_INFO"
	.align	4


	//----- nvinfo : EIATTR_REGCOUNT
	.align		4
        /*0000*/ 	.byte	0x04, 0x2f
        /*0002*/ 	.short	(.L_1 - .L_0)
	.align		4
.L_0:
        /*0004*/ 	.word	index@(_Z10INITIALIZEidPdS_S_)
        /*0008*/ 	.word	0x00000016


	//----- nvinfo : EIATTR_FRAME_SIZE
	.align		4
.L_1:
        /*000c*/ 	.byte	0x04, 0x11
        /*000e*/ 	.short	(.L_3 - .L_2)
	.align		4
.L_2:
        /*0010*/ 	.word	index@(_Z10INITIALIZEidPdS_S_)
        /*0014*/ 	.word	0x00000000


	//----- nvinfo : EIATTR_REGCOUNT
	.align		4
.L_3:
        /*0018*/ 	.byte	0x04, 0x2f
        /*001a*/ 	.short	(.L_5 - .L_4)
	.align		4
.L_4:
        /*001c*/ 	.word	index@(_Z20EVALUATE_ERROR_BLOCKiPdS_S_)
        /*0020*/ 	.word	0x0000001e


	//----- nvinfo : EIATTR_FRAME_SIZE
	.align		4
.L_5:
        /*0024*/ 	.byte	0x04, 0x11
        /*0026*/ 	.short	(.L_7 - .L_6)
	.align		4
.L_6:
        /*0028*/ 	.word	index@($_Z20EVALUATE_ERROR_BLOCKiPdS_S_$__internal_accurate_pow)
        /*002c*/ 	.word	0x00000000


	//----- nvinfo : EIATTR_FRAME_SIZE
	.align		4
.L_7:
        /*0030*/ 	.byte	0x04, 0x11
        /*0032*/ 	.short	(.L_9 - .L_8)
	.align		4
.L_8:
        /*0034*/ 	.word	index@(_Z20EVALUATE_ERROR_BLOCKiPdS_S_)
        /*0038*/ 	.word	0x00000000


	//----- nvinfo : EIATTR_REGCOUNT
	.align		4
.L_9:
        /*003c*/ 	.byte	0x04, 0x2f
        /*003e*/ 	.short	(.L_11 - .L_10)
	.align		4
.L_10:
        /*0040*/ 	.word	index@(_Z9LAPLACIANiddPdS_)
        /*0044*/ 	.word	0x0000001e


	//----- nvinfo : EIATTR_FRAME_SIZE
	.align		4
.L_11:
        /*0048*/ 	.byte	0x04, 0x11
        /*004a*/ 	.short	(.L_13 - .L_12)
	.align		4
.L_12:
        /*004c*/ 	.word	index@($_Z9LAPLACIANiddPdS_$__internal_accurate_pow)
        /*0050*/ 	.word	0x00000000


	//----- nvinfo : EIATTR_FRAME_SIZE
	.align		4
.L_13:
        /*0054*/ 	.byte	0x04, 0x11
        /*0056*/ 	.short	(.L_15 - .L_14)
	.align		4
.L_14:
        /*0058*/ 	.word	index@(_Z9LAPLACIANiddPdS_)
        /*005c*/ 	.word	0x00000000


	//----- nvinfo : EIATTR_REGCOUNT
	.align		4
.L_15:
        /*0060*/ 	.byte	0x04, 0x2f
        /*0062*/ 	.short	(.L_17 - .L_16)
	.align		4
.L_16:
        /*0064*/ 	.word	index@(_Z12PRECONDITIONiddPdS_)
        /*0068*/ 	.word	0x0000001e


	//----- nvinfo : EIATTR_FRAME_SIZE
	.align		4
.L_17:
        /*006c*/ 	.byte	0x04, 0x11
        /*006e*/ 	.short	(.L_19 - .L_18)
	.align		4
.L_18:
        /*0070*/ 	.word	index@($_Z12PRECONDITIONiddPdS_$__internal_accurate_pow)
        /*0074*/ 	.word	0x00000000


	//----- nvinfo : EIATTR_FRAME_SIZE
	.align		4
.L_19:
        /*0078*/ 	.byte	0x04, 0x11
        /*007a*/ 	.short	(.L_21 - .L_20)
	.align		4
.L_20:
        /*007c*/ 	.word	index@($__internal_0_$__cuda_sm20_div_rn_f64_full)
        /*0080*/ 	.word	0x00000000


	//----- nvinfo : EIATTR_FRAME_SIZE
	.align		4
.L_21:
        /*0084*/ 	.byte	0x04, 0x11
        /*0086*/ 	.short	(.L_23 - .L_22)
	.align		4
.L_22:
        /*0088*/ 	.word	index@(_Z12PRECONDITIONiddPdS_)
        /*008c*/ 	.word	0x00000000


	//----- nvinfo : EIATTR_REGCOUNT
	.align		4
.L_23:
        /*0090*/ 	.byte	0x04, 0x2f
        /*0092*/ 	.short	(.L_25 - .L_24)
	.align		4
.L_24:
        /*0094*/ 	.word	index@(_Z5DAXPYidPdS_)
        /*0098*/ 	.word	0x0000000c


	//----- nvinfo : EIATTR_FRAME_SIZE
	.align		4
.L_25:
        /*009c*/ 	.byte	0x04, 0x11
        /*009e*/ 	.short	(.L_27 - .L_26)
	.align		4
.L_26:
        /*00a0*/ 	.word	index@(_Z5DAXPYidPdS_)
        /*00a4*/ 	.word	0x00000000


	//----- nvinfo : EIATTR_MIN_STACK_SIZE
	.align		4
.L_27:
        /*00a8*/ 	.byte	0x04, 0x12
        /*00aa*/ 	.short	(.L_29 - .L_28)
	.align		4
.L_28:
        /*00ac*/ 	.word	index@(_Z5DAXPYidPdS_)
        /*00b0*/ 	.word	0x00000000


	//----- nvinfo : EIATTR_MIN_STACK_SIZE
	.align		4
.L_29:
        /*00b4*/ 	.byte	0x04, 0x12
        /*00b6*/ 	.short	(.L_31 - .L_30)
	.align		4
.L_30:
        /*00b8*/ 	.word	index@(_Z12PRECONDITIONiddPdS_)
        /*00bc*/ 	.word	0x00000000


	//----- nvinfo : EIATTR_MIN_STACK_SIZE
	.align		4
.L_31:
        /*00c0*/ 	.byte	0x04, 0x12
        /*00c2*/ 	.short	(.L_33 - .L_32)
	.align		4
.L_32:
        /*00c4*/ 	.word	index@(_Z9LAPLACIANiddPdS_)
        /*00c8*/ 	.word	0x00000000


	//----- nvinfo : EIATTR_MIN_STACK_SIZE
	.align		4
.L_33:
        /*00cc*/ 	.byte	0x04, 0x12
        /*00ce*/ 	.short	(.L_35 - .L_34)
	.align		4
.L_34:
        /*00d0*/ 	.word	index@(_Z20EVALUATE_ERROR_BLOCKiPdS_S_)
        /*00d4*/ 	.word	0x00000000


	//----- nvinfo : EIATTR_MIN_STACK_SIZE
	.align		4
.L_35:
        /*00d8*/ 	.byte	0x04, 0x12
        /*00da*/ 	.short	(.L_37 - .L_36)
	.align		4
.L_36:
        /*00dc*/ 	.word	index@(_Z10INITIALIZEidPdS_S_)
        /*00e0*/ 	.word	0x00000000
.L_37:


//--------------------- .nv.compat                --------------------------
	.section	.nv.compat,"",@"SHT_CUDA_COMPAT_INFO"
	.align	4
        /*0000*/ 	.byte	0x02, 0x09, 0x00, 0x00, 0x02, 0x02, 0x01, 0x00, 0x02, 0x05, 0x05, 0x00, 0x03, 0x07, 0x01, 0x01
        /*0010*/ 	.byte	0x02, 0x03, 0x00, 0x00, 0x02, 0x06, 0x01, 0x00, 0x04, 0x0b, 0x08, 0x00, 0x01, 0x00, 0x00, 0x00
        /*0020*/ 	.byte	0x00, 0x00, 0x00, 0x00


//--------------------- .nv.info._Z5DAXPYidPdS_   --------------------------
	.section	.nv.info._Z5DAXPYidPdS_,"",@"SHT_CUDA_INFO"
	.sectionflags	@""
	.align	4


	//----- nvinfo : EIATTR_CUDA_API_VERSION
	.align		4
        /*0000*/ 	.byte	0x04, 0x37
        /*0002*/ 	.short	(.L_39 - .L_38)
.L_38:
        /*0004*/ 	.word	0x00000082


	//----- nvinfo : EIATTR_KPARAM_INFO
	.align		4
.L_39:
        /*0008*/ 	.byte	0x04, 0x17
        /*000a*/ 	.short	(.L_41 - .L_40)
.L_40:
        /*000c*/ 	.word	0x00000000
        /*0010*/ 	.short	0x0003
        /*0012*/ 	.short	0x0018
        /*0014*/ 	.byte	0x00, 0xf5, 0x21, 0x00


	//----- nvinfo : EIATTR_KPARAM_INFO
	.align		4
.L_41:
        /*0018*/ 	.byte	0x04, 0x17
        /*001a*/ 	.short	(.L_43 - .L_42)
.L_42:
        /*001c*/ 	.word	0x00000000
        /*0020*/ 	.short	0x0002
        /*0022*/ 	.short	0x0010
        /*0024*/ 	.byte	0x00, 0xf5, 0x21, 0x00


	//----- nvinfo : EIATTR_KPARAM_INFO
	.align		4
.L_43:
        /*0028*/ 	.byte	0x04, 0x17
        /*002a*/ 	.short	(.L_45 - .L_44)
.L_44:
        /*002c*/ 	.word	0x00000000
        /*0030*/ 	.short	0x0001
        /*0032*/ 	.short	0x0008
        /*0034*/ 	.byte	0x00, 0xf0, 0x21, 0x00


	//----- nvinfo : EIATTR_KPARAM_INFO
	.align		4
.L_45:
        /*0038*/ 	.byte	0x04, 0x17
        /*003a*/ 	.short	(.L_47 - .L_46)
.L_46:
        /*003c*/ 	.word	0x00000000
        /*0040*/ 	.short	0x0000
        /*0042*/ 	.short	0x0000
        /*0044*/ 	.byte	0x00, 0xf0, 0x11, 0x00


	//----- nvinfo : EIATTR_SPARSE_MMA_MASK
	.align		4
.L_47:
        /*0048*/ 	.byte	0x03, 0x50
        /*004a*/ 	.short	0x0000


	//----- nvinfo : EIATTR_MAXREG_COUNT
	.align		4
        /*004c*/ 	.byte	0x03, 0x1b
        /*004e*/ 	.short	0x00ff


	//----- nvinfo : EIATTR_MERCURY_ISA_VERSION
	.align		4
        /*0050*/ 	.byte	0x03, 0x5f
        /*0052*/ 	.short	0x0101


	//----- nvinfo : EIATTR_VRC_CTA_INIT_COUNT
	.align		4
        /*0054*/ 	.byte	0x02, 0x4a
	.zero		1
	.zero		1


	//----- nvinfo : EIATTR_EXIT_INSTR_OFFSETS
	.align		4
        /*0058*/ 	.byte	0x04, 0x1c
        /*005a*/ 	.short	(.L_49 - .L_48)


	//   ....[0]....
.L_48:
        /*005c*/ 	.word	0x00000150


	//----- nvinfo : EIATTR_CBANK_PARAM_SIZE
	.align		4
.L_49:
        /*0060*/ 	.byte	0x03, 0x19
        /*0062*/ 	.short	0x0020


	//----- nvinfo : EIATTR_PARAM_CBANK
	.align		4
        /*0064*/ 	.byte	0x04, 0x0a
        /*0066*/ 	.short	(.L_51 - .L_50)
	.align		4
.L_50:
        /*0068*/ 	.word	index@(.nv.constant0._Z5DAXPYidPdS_)
        /*006c*/ 	.short	0x0380
        /*006e*/ 	.short	0x0020


	//----- nvinfo : EIATTR_SW_WAR
	.align		4
.L_51:
        /*0070*/ 	.byte	0x04, 0x36
        /*0072*/ 	.short	(.L_53 - .L_52)
.L_52:
        /*0074*/ 	.word	0x00000008
.L_53:


//--------------------- .nv.info._Z12PRECONDITIONiddPdS_ --------------------------
	.section	.nv.info._Z12PRECONDITIONiddPdS_,"",@"SHT_CUDA_INFO"
	.sectionflags	@""
	.align	4


	//----- nvinfo : EIATTR_CUDA_API_VERSION
	.align		4
        /*0000*/ 	.byte	0x04, 0x37
        /*0002*/ 	.short	(.L_55 - .L_54)
.L_54:
        /*0004*/ 	.word	0x00000082


	//----- nvinfo : EIATTR_KPARAM_INFO
	.align		4
.L_55:
        /*0008*/ 	.byte	0x04, 0x17
        /*000a*/ 	.short	(.L_57 - .L_56)
.L_56:
        /*000c*/ 	.word	0x00000000
        /*0010*/ 	.short	0x0004
        /*0012*/ 	.short	0x0020
        /*0014*/ 	.byte	0x00, 0xf5, 0x21, 0x00


	//----- nvinfo : EIATTR_KPARAM_INFO
	.align		4
.L_57:
        /*0018*/ 	.byte	0x04, 0x17
        /*001a*/ 	.short	(.L_59 - .L_58)
.L_58:
        /*001c*/ 	.word	0x00000000
        /*0020*/ 	.short	0x0003
        /*0022*/ 	.short	0x0018
        /*0024*/ 	.byte	0x00, 0xf5, 0x21, 0x00


	//----- nvinfo : EIATTR_KPARAM_INFO
	.align		4
.L_59:
        /*0028*/ 	.byte	0x04, 0x17
        /*002a*/ 	.short	(.L_61 - .L_60)
.L_60:
        /*002c*/ 	.word	0x00000000
        /*0030*/ 	.short	0x0002
        /*0032*/ 	.short	0x0010
        /*0034*/ 	.byte	0x00, 0xf0, 0x21, 0x00


	//----- nvinfo : EIATTR_KPARAM_INFO
	.align		4
.L_61:
        /*0038*/ 	.byte	0x04, 0x17
        /*003a*/ 	.short	(.L_63 - .L_62)
.L_62:
        /*003c*/ 	.word	0x00000000
        /*0040*/ 	.short	0x0001
        /*0042*/ 	.short	0x0008
        /*0044*/ 	.byte	0x00, 0xf0, 0x21, 0x00


	//----- nvinfo : EIATTR_KPARAM_INFO
	.align		4
.L_63:
        /*0048*/ 	.byte	0x04, 0x17
        /*004a*/ 	.short	(.L_65 - .L_64)
.L_64:
        /*004c*/ 	.word	0x00000000
        /*0050*/ 	.short	0x0000
        /*0052*/ 	.short	0x0000
        /*0054*/ 	.byte	0x00, 0xf0, 0x11, 0x00


	//----- nvinfo : EIATTR_SPARSE_MMA_MASK
	.align		4
.L_65:
        /*0058*/ 	.byte	0x03, 0x50
        /*005a*/ 	.short	0x0000


	//----- nvinfo : EIATTR_MAXREG_COUNT
	.align		4
        /*005c*/ 	.byte	0x03, 0x1b
        /*005e*/ 	.short	0x00ff


	//----- nvinfo : EIATTR_MERCURY_ISA_VERSION
	.align		4
        /*0060*/ 	.byte	0x03, 0x5f
        /*0062*/ 	.short	0x0101


	//----- nvinfo : EIATTR_VRC_CTA_INIT_COUNT
	.align		4
        /*0064*/ 	.byte	0x02, 0x4a
	.zero		1
	.zero		1


	//----- nvinfo : EIATTR_EXIT_INSTR_OFFSETS
	.align		4
        /*0068*/ 	.byte	0x04, 0x1c
        /*006a*/ 	.short	(.L_67 - .L_66)


	//   ....[0]....
.L_66:
        /*006c*/ 	.word	0x00000420


	//   ....[1]....
        /*0070*/ 	.word	0x00000490


	//----- nvinfo : EIATTR_CRS_STACK_SIZE
	.align		4
.L_67:
        /*0074*/ 	.byte	0x04, 0x1e
        /*0076*/ 	.short	(.L_69 - .L_68)
.L_68:
        /*0078*/ 	.word	0x00000000


	//----- nvinfo : EIATTR_CBANK_PARAM_SIZE
	.align		4
.L_69:
        /*007c*/ 	.byte	0x03, 0x19
        /*007e*/ 	.short	0x0028


	//----- nvinfo : EIATTR_PARAM_CBANK
	.align		4
        /*0080*/ 	.byte	0x04, 0x0a
        /*0082*/ 	.short	(.L_71 - .L_70)
	.align		4
.L_70:
        /*0084*/ 	.word	index@(.nv.constant0._Z12PRECONDITIONiddPdS_)
        /*0088*/ 	.short	0x0380
        /*008a*/ 	.short	0x0028


	//----- nvinfo : EIATTR_SW_WAR
	.align		4
.L_71:
        /*008c*/ 	.byte	0x04, 0x36
        /*008e*/ 	.short	(.L_73 - .L_72)
.L_72:
        /*0090*/ 	.word	0x00000008
.L_73:


//--------------------- .nv.info._Z9LAPLACIANiddPdS_ --------------------------
	.section	.nv.info._Z9LAPLACIANiddPdS_,"",@"SHT_CUDA_INFO"
	.sectionflags	@""
	.align	4


	//----- nvinfo : EIATTR_CUDA_API_VERSION
	.align		4
        /*0000*/ 	.byte	0x04, 0x37
        /*0002*/ 	.short	(.L_75 - .L_74)
.L_74:
        /*0004*/ 	.word	0x00000082


	//----- nvinfo : EIATTR_KPARAM_INFO
	.align		4
.L_75:
        /*0008*/ 	.byte	0x04, 0x17
        /*000a*/ 	.short	(.L_77 - .L_76)
.L_76:
        /*000c*/ 	.word	0x00000000
        /*0010*/ 	.short	0x0004
        /*0012*/ 	.short	0x0020
        /*0014*/ 	.byte	0x00, 0xf5, 0x21, 0x00


	//----- nvinfo : EIATTR_KPARAM_INFO
	.align		4
.L_77:
        /*0018*/ 	.byte	0x04, 0x17
        /*001a*/ 	.short	(.L_79 - .L_78)
.L_78:
        /*001c*/ 	.word	0x00000000
        /*0020*/ 	.short	0x0003
        /*0022*/ 	.short	0x0018
        /*0024*/ 	.byte	0x00, 0xf5, 0x21, 0x00


	//----- nvinfo : EIATTR_KPARAM_INFO
	.align		4
.L_79:
        /*0028*/ 	.byte	0x04, 0x17
        /*002a*/ 	.short	(.L_81 - .L_80)
.L_80:
        /*002c*/ 	.word	0x00000000
        /*0030*/ 	.short	0x0002
        /*0032*/ 	.short	0x0010
        /*0034*/ 	.byte	0x00, 0xf0, 0x21, 0x00


	//----- nvinfo : EIATTR_KPARAM_INFO
	.align		4
.L_81:
        /*0038*/ 	.byte	0x04, 0x17
        /*003a*/ 	.short	(.L_83 - .L_82)
.L_82:
        /*003c*/ 	.word	0x00000000
        /*0040*/ 	.short	0x0001
        /*0042*/ 	.short	0x0008
        /*0044*/ 	.byte	0x00, 0xf0, 0x21, 0x00


	//----- nvinfo : EIATTR_KPARAM_INFO
	.align		4
.L_83:
        /*0048*/ 	.byte	0x04, 0x17
        /*004a*/ 	.short	(.L_85 - .L_84)
.L_84:
        /*004c*/ 	.word	0x00000000
        /*0050*/ 	.short	0x0000
        /*0052*/ 	.short	0x0000
        /*0054*/ 	.byte	0x00, 0xf0, 0x11, 0x00


	//----- nvinfo : EIATTR_SPARSE_MMA_MASK
	.align		4
.L_85:
        /*0058*/ 	.byte	0x03, 0x50
        /*005a*/ 	.short	0x0000


	//----- nvinfo : EIATTR_MAXREG_COUNT
	.align		4
        /*005c*/ 	.byte	0x03, 0x1b
        /*005e*/ 	.short	0x00ff


	//----- nvinfo : EIATTR_MERCURY_ISA_VERSION
	.align		4
        /*0060*/ 	.byte	0x03, 0x5f
        /*0062*/ 	.short	0x0101


	//----- nvinfo : EIATTR_VRC_CTA_INIT_COUNT
	.align		4
        /*0064*/ 	.byte	0x02, 0x4a
	.zero		1
	.zero		1


	//----- nvinfo : EIATTR_EXIT_INSTR_OFFSETS
	.align		4
        /*0068*/ 	.byte	0x04, 0x1c
        /*006a*/ 	.short	(.L_87 - .L_86)


	//   ....[0]....
.L_86:
        /*006c*/ 	.word	0x00000460


	//   ....[1]....
        /*0070*/ 	.word	0x000004a0


	//----- nvinfo : EIATTR_CRS_STACK_SIZE
	.align		4
.L_87:
        /*0074*/ 	.byte	0x04, 0x1e
        /*0076*/ 	.short	(.L_89 - .L_88)
.L_88:
        /*0078*/ 	.word	0x00000000


	//----- nvinfo : EIATTR_CBANK_PARAM_SIZE
	.align		4
.L_89:
        /*007c*/ 	.byte	0x03, 0x19
        /*007e*/ 	.short	0x0028


	//----- nvinfo : EIATTR_PARAM_CBANK
	.align		4
        /*0080*/ 	.byte	0x04, 0x0a
        /*0082*/ 	.short	(.L_91 - .L_90)
	.align		4
.L_90:
        /*0084*/ 	.word	index@(.nv.constant0._Z9LAPLACIANiddPdS_)
        /*0088*/ 	.short	0x0380
        /*008a*/ 	.short	0x0028


	//----- nvinfo : EIATTR_SW_WAR
	.align		4
.L_91:
        /*008c*/ 	.byte	0x04, 0x36
        /*008e*/ 	.short	(.L_93 - .L_92)
.L_92:
        /*0090*/ 	.word	0x00000008
.L_93:


//--------------------- .nv.info._Z20EVALUATE_ERROR_BLOCKiPdS_S_ --------------------------
	.section	.nv.info._Z20EVALUATE_ERROR_BLOCKiPdS_S_,"",@"SHT_CUDA_INFO"
	.sectionflags	@""
	.align	4


	//----- nvinfo : EIATTR_CUDA_API_VERSION
	.align		4
        /*0000*/ 	.byte	0x04, 0x37
        /*0002*/ 	.short	(.L_95 - .L_94)
.L_94:
        /*0004*/ 	.word	0x00000082


	//----- nvinfo : EIATTR_KPARAM_INFO
	.align		4
.L_95:
        /*0008*/ 	.byte	0x04, 0x17
        /*000a*/ 	.short	(.L_97 - .L_96)
.L_96:
        /*000c*/ 	.word	0x00000000
        /*0010*/ 	.short	0x0003
        /*0012*/ 	.short	0x0018
        /*0014*/ 	.byte	0x00, 0xf5, 0x21, 0x00


	//----- nvinfo : EIATTR_KPARAM_INFO
	.align		4
.L_97:
        /*0018*/ 	.byte	0x04, 0x17
        /*001a*/ 	.short	(.L_99 - .L_98)
.L_98:
        /*001c*/ 	.word	0x00000000
        /*0020*/ 	.short	0x0002
        /*0022*/ 	.short	0x0010
        /*0024*/ 	.byte	0x00, 0xf5, 0x21, 0x00


	//----- nvinfo : EIATTR_KPARAM_INFO
	.align		4
.L_99:
        /*0028*/ 	.byte	0x04, 0x17
        /*002a*/ 	.short	(.L_101 - .L_100)
.L_100:
        /*002c*/ 	.word	0x00000000
        /*0030*/ 	.short	0x0001
        /*0032*/ 	.short	0x0008
        /*0034*/ 	.byte	0x00, 0xf5, 0x21, 0x00


	//----- nvinfo : EIATTR_KPARAM_INFO
	.align		4
.L_101:
        /*0038*/ 	.byte	0x04, 0x17
        /*003a*/ 	.short	(.L_103 - .L_102)
.L_102:
        /*003c*/ 	.word	0x00000000
        /*0040*/ 	.short	0x0000
        /*0042*/ 	.short	0x0000
        /*0044*/ 	.byte	0x00, 0xf0, 0x11, 0x00


	//----- nvinfo : EIATTR_SPARSE_MMA_MASK
	.align		4
.L_103:
        /*0048*/ 	.byte	0x03, 0x50
        /*004a*/ 	.short	0x0000


	//----- nvinfo : EIATTR_MAXREG_COUNT
	.align		4
        /*004c*/ 	.byte	0x03, 0x1b
        /*004e*/ 	.short	0x00ff


	//----- nvinfo : EIATTR_NUM_BARRIERS
	.align		4
        /*0050*/ 	.byte	0x02, 0x4c
        /*0052*/ 	.byte	0x01
	.zero		1


	//----- nvinfo : EIATTR_MERCURY_ISA_VERSION
	.align		4
        /*0054*/ 	.byte	0x03, 0x5f
        /*0056*/ 	.short	0x0101


	//----- nvinfo : EIATTR_VRC_CTA_INIT_COUNT
	.align		4
        /*0058*/ 	.byte	0x02, 0x4a
	.zero		1
	.zero		1


	//----- nvinfo : EIATTR_EXIT_INSTR_OFFSETS
	.align		4
        /*005c*/ 	.byte	0x04, 0x1c
        /*005e*/ 	.short	(.L_105 - .L_104)


	//   ....[0]....
.L_104:
        /*0060*/ 	.word	0x00000600


	//   ....[1]....
        /*0064*/ 	.word	0x000006a0


	//----- nvinfo : EIATTR_CRS_STACK_SIZE
	.align		4
.L_105:
        /*0068*/ 	.byte	0x04, 0x1e
        /*006a*/ 	.short	(.L_107 - .L_106)
.L_106:
        /*006c*/ 	.word	0x00000000


	//----- nvinfo : EIATTR_CBANK_PARAM_SIZE
	.align		4
.L_107:
        /*0070*/ 	.byte	0x03, 0x19
        /*0072*/ 	.short	0x0020


	//----- nvinfo : EIATTR_PARAM_CBANK
	.align		4
        /*0074*/ 	.byte	0x04, 0x0a
        /*0076*/ 	.short	(.L_109 - .L_108)
	.align		4
.L_108:
        /*0078*/ 	.word	index@(.nv.constant0._Z20EVALUATE_ERROR_BLOCKiPdS_S_)
        /*007c*/ 	.short	0x0380
        /*007e*/ 	.short	0x0020


	//----- nvinfo : EIATTR_SW_WAR
	.align		4
.L_109:
        /*0080*/ 	.byte	0x04, 0x36
        /*0082*/ 	.short	(.L_111 - .L_110)
.L_110:
        /*0084*/ 	.word	0x00000008
.L_111:


//--------------------- .nv.info._Z10INITIALIZEidPdS_S_ --------------------------
	.section	.nv.info._Z10INITIALIZEidPdS_S_,"",@"SHT_CUDA_INFO"
	.sectionflags	@""
	.align	4


	//----- nvinfo : EIATTR_CUDA_API_VERSION
	.align		4
        /*0000*/ 	.byte	0x04, 0x37
        /*0002*/ 	.short	(.L_113 - .L_112)
.L_112:
        /*0004*/ 	.word	0x00000082


	//----- nvinfo : EIATTR_KPARAM_INFO
	.align		4
.L_113:
        /*0008*/ 	.byte	0x04, 0x17
        /*000a*/ 	.short	(.L_115 - .L_114)
.L_114:
        /*000c*/ 	.word	0x00000000
        /*0010*/ 	.short	0x0004
        /*0012*/ 	.short	0x0020
        /*0014*/ 	.byte	0x00, 0xf5, 0x21, 0x00


	//----- nvinfo : EIATTR_KPARAM_INFO
	.align		4
.L_115:
        /*0018*/ 	.byte	0x04, 0x17
        /*001a*/ 	.short	(.L_117 - .L_116)
.L_116:
        /*001c*/ 	.word	0x00000000
        /*0020*/ 	.short	0x0003
        /*0022*/ 	.short	0x0018
        /*0024*/ 	.byte	0x00, 0xf5, 0x21, 0x00


	//----- nvinfo : EIATTR_KPARAM_INFO
	.align		4
.L_117:
        /*0028*/ 	.byte	0x04, 0x17
        /*002a*/ 	.short	(.L_119 - .L_118)
.L_118:
        /*002c*/ 	.word	0x00000000
        /*0030*/ 	.short	0x0002
        /*0032*/ 	.short	0x0010
        /*0034*/ 	.byte	0x00, 0xf5, 0x21, 0x00


	//----- nvinfo : EIATTR_KPARAM_INFO
	.align		4
.L_119:
        /*0038*/ 	.byte	0x04, 0x17
        /*003a*/ 	.short	(.L_121 - .L_120)
.L_120:
        /*003c*/ 	.word	0x00000000
        /*0040*/ 	.short	0x0001
        /*0042*/ 	.short	0x0008
        /*0044*/ 	.byte	0x00, 0xf0, 0x21, 0x00


	//----- nvinfo : EIATTR_KPARAM_INFO
	.align		4
.L_121:
        /*0048*/ 	.byte	0x04, 0x17
        /*004a*/ 	.short	(.L_123 - .L_122)
.L_122:
        /*004c*/ 	.word	0x00000000
        /*0050*/ 	.short	0x0000
        /*0052*/ 	.short	0x0000
        /*0054*/ 	.byte	0x00, 0xf0, 0x11, 0x00


	//----- nvinfo : EIATTR_SPARSE_MMA_MASK
	.align		4
.L_123:
        /*0058*/ 	.byte	0x03, 0x50
        /*005a*/ 	.short	0x0000


	//----- nvinfo : EIATTR_MAXREG_COUNT
	.align		4
        /*005c*/ 	.byte	0x03, 0x1b
        /*005e*/ 	.short	0x00ff


	//----- nvinfo : EIATTR_MERCURY_ISA_VERSION
	.align		4
        /*0060*/ 	.byte	0x03, 0x5f
        /*0062*/ 	.short	0x0101


	//----- nvinfo : EIATTR_VRC_CTA_INIT_COUNT
	.align		4
        /*0064*/ 	.byte	0x02, 0x4a
	.zero		1
	.zero		1


	//----- nvinfo : EIATTR_EXIT_INSTR_OFFSETS
	.align		4
        /*0068*/ 	.byte	0x04, 0x1c
        /*006a*/ 	.short	(.L_125 - .L_124)


	//   ....[0]....
.L_124:
        /*006c*/ 	.word	0x000006c0


	//   ....[1]....
        /*0070*/ 	.word	0x00000730


	//----- nvinfo : EIATTR_CRS_STACK_SIZE
	.align		4
.L_125:
        /*0074*/ 	.byte	0x04, 0x1e
        /*0076*/ 	.short	(.L_127 - .L_126)
.L_126:
        /*0078*/ 	.word	0x00000000


	//----- nvinfo : EIATTR_CBANK_PARAM_SIZE
	.align		4
.L_127:
        /*007c*/ 	.byte	0x03, 0x19
        /*007e*/ 	.short	0x0028


	//----- nvinfo : EIATTR_PARAM_CBANK
	.align		4
        /*0080*/ 	.byte	0x04, 0x0a
        /*0082*/ 	.short	(.L_129 - .L_128)
	.align		4
.L_128:
        /*0084*/ 	.word	index@(.nv.constant0._Z10INITIALIZEidPdS_S_)
        /*0088*/ 	.short	0x0380
        /*008a*/ 	.short	0x0028


	//----- nvinfo : EIATTR_SW_WAR
	.align		4
.L_129:
        /*008c*/ 	.byte	0x04, 0x36
        /*008e*/ 	.short	(.L_131 - .L_130)
.L_130:
        /*0090*/ 	.word	0x00000008
.L_131:


//--------------------- .nv.callgraph             --------------------------
	.section	.nv.callgraph,"",@"SHT_CUDA_CALLGRAPH"
	.align	4
	.sectionentsize	8
	.align		4
        /*0000*/ 	.word	0x00000000
	.align		4
        /*0004*/ 	.word	0xffffffff
	.align		4
        /*0008*/ 	.word	0x00000000
	.align		4
        /*000c*/ 	.word	0xfffffffe
	.align		4
        /*0010*/ 	.word	0x00000000
	.align		4
        /*0014*/ 	.word	0xfffffffd
	.align		4
        /*0018*/ 	.word	0x00000000
	.align		4
        /*001c*/ 	.word	0xfffffffc


//--------------------- .text._Z5DAXPYidPdS_      --------------------------
	.section	.text._Z5DAXPYidPdS_,"ax",@progbits
	.align	128
        .global         _Z5DAXPYidPdS_
        .type           _Z5DAXPYidPdS_,@function
        .size           _Z5DAXPYidPdS_,(.L_x_34 - _Z5DAXPYidPdS_)
        .other          _Z5DAXPYidPdS_,@"STO_CUDA_ENTRY STV_DEFAULT"
_Z5DAXPYidPdS_:
.text._Z5DAXPYidPdS_:
[----:B------:R-:W-:Y:S01]  /*0000*/  LDC R1, c[0x0][0x37c] ;  /* 0x0000df00ff017b82 */ /* 0x000fe20000000800 */
[----:B------:R-:W0:Y:S01]  /*0010*/  S2R R0, SR_TID.X ;  /* 0x0000000000007919 */ /* 0x000e220000002100 */
[----:B------:R-:W0:Y:S06]  /*0020*/  LDCU UR6, c[0x0][0x360] ;  /* 0x00006c00ff0677ac */ /* 0x000e2c0008000800 */
[----:B------:R-:W1:Y:S01]  /*0030*/  LDC.64 R6, c[0x0][0x398] ;  /* 0x0000e600ff067b82 */ /* 0x000e620000000a00 */
[----:B------:R-:W0:Y:S01]  /*0040*/  S2R R5, SR_CTAID.X ;  /* 0x0000000000057919 */ /* 0x000e220000002500 */
[----:B------:R-:W2:Y:S01]  /*0050*/  LDCU UR7, c[0x0][0x364] ;  /* 0x00006c80ff0777ac */ /* 0x000ea20008000800 */
[----:B------:R-:W2:Y:S01]  /*0060*/  S2R R4, SR_TID.Y ;  /* 0x0000000000047919 */ /* 0x000ea20000002200 */
[----:B------:R-:W3:Y:S04]  /*0070*/  LDCU UR8, c[0x0][0x380] ;  /* 0x00007000ff0877ac */ /* 0x000ee80008000800 */
[----:B------:R-:W4:Y:S01]  /*0080*/  LDC.64 R2, c[0x0][0x390] ;  /* 0x0000e400ff027b82 */ /* 0x000f220000000a00 */
[----:B------:R-:W2:Y:S01]  /*0090*/  S2R R9, SR_CTAID.Y ;  /* 0x0000000000097919 */ /* 0x000ea20000002600 */
[----:B------:R-:W5:Y:S01]  /*00a0*/  LDCU.64 UR4, c[0x0][0x358] ;  /* 0x00006b00ff0477ac */ /* 0x000f620008000a00 */
[----:B0-----:R-:W-:-:S02]  /*00b0*/  IMAD R0, R5, UR6, R0 ;  /* 0x0000000605007c24 */ /* 0x001fc4000f8e0200 */
[----:B--2---:R-:W-:Y:S01]  /*00c0*/  IMAD R5, R9, UR7, R4 ;  /* 0x0000000709057c24 */ /* 0x004fe2000f8e0204 */
[----:B------:R-:W0:Y:S03]  /*00d0*/  LDCU.64 UR6, c[0x0][0x388] ;  /* 0x00007100ff0677ac */ /* 0x000e260008000a00 */
[----:B---3--:R-:W-:-:S04]  /*00e0*/  IMAD R5, R5, UR8, R0 ;  /* 0x0000000805057c24 */ /* 0x008fc8000f8e0200 */
[----:B-1----:R-:W-:-:S04]  /*00f0*/  IMAD.WIDE R6, R5, 0x8, R6 ;  /* 0x0000000805067825 */ /* 0x002fc800078e0206 */
[----:B----4-:R-:W-:Y:S02]  /*0100*/  IMAD.WIDE R2, R5, 0x8, R2 ;  /* 0x0000000805027825 */ /* 0x010fe400078e0202 */
[----:B-----5:R-:W0:Y:S04]  /*0110*/  LDG.E.64 R6, desc[UR4][R6.64] ;  /* 0x0000000406067981 */ /* 0x020e28000c1e1b00 */
[----:B------:R-:W0:Y:S02]  /*0120*/  LDG.E.64 R4, desc[UR4][R2.64] ;  /* 0x0000000402047981 */ /* 0x000e24000c1e1b00 */
[----:B0-----:R-:W-:-:S07]  /*0130*/  DFMA R4, R4, UR6, R6 ;  /* 0x0000000604047c2b */ /* 0x001fce0008000006 */
[----:B------:R-:W-:Y:S01]  /*0140*/  STG.E.64 desc[UR4][R2.64], R4 ;  /* 0x0000000402007986 */ /* 0x000fe2000c101b04 */
[----:B------:R-:W-:Y:S05]  /*0150*/  EXIT ;  /* 0x000000000000794d */ /* 0x000fea0003800000 */
.L_x_0:
[----:B------:R-:W-:-:S00]  /*0160*/  BRA `(.L_x_0) ;  /* 0xfffffffc00fc7947 */ /* 0x000fc0000383ffff */
[----:B------:R-:W-:-:S00]  /*0170*/  NOP ;  /* 0x0000000000007918 */ /* 0x000fc00000000000 */
        /* <DEDUP_REMOVED lines=8> */
.L_x_34:


//--------------------- .text._Z12PRECONDITIONiddPdS_ --------------------------
	.section	.text._Z12PRECONDITIONiddPdS_,"ax",@progbits
	.align	128
        .global         _Z12PRECONDITIONiddPdS_
        .type           _Z12PRECONDITIONiddPdS_,@function
        .size           _Z12PRECONDITIONiddPdS_,(.L_x_31 - _Z12PRECONDITIONiddPdS_)
        .other          _Z12PRECONDITIONiddPdS_,@"STO_CUDA_ENTRY STV_DEFAULT"
_Z12PRECONDITIONiddPdS_:
.text._Z12PRECONDITIONiddPdS_:
[----:B------:R-:W-:Y:S01]  /*0000*/  LDC R1, c[0x0][0x37c] ;  /* 0x0000df00ff017b82 */ /* 0x000fe20000000800 */
[----:B------:R-:W0:Y:S01]  /*0010*/  S2R R0, SR_TID.X ;  /* 0x0000000000007919 */ /* 0x000e220000002100 */
[----:B------:R-:W1:Y:S01]  /*0020*/  LDCU UR8, c[0x0][0x380] ;  /* 0x00007000ff0877ac */ /* 0x000e620008000800 */
[----:B------:R-:W0:Y:S01]  /*0030*/  S2R R3, SR_CTAID.X ;  /* 0x0000000000037919 */ /* 0x000e220000002500 */
[----:B------:R-:W0:Y:S01]  /*0040*/  LDCU UR5, c[0x0][0x360] ;  /* 0x00006c00ff0577ac */ /* 0x000e220008000800 */
[----:B------:R-:W2:Y:S01]  /*0050*/  S2R R2, SR_TID.Y ;  /* 0x0000000000027919 */ /* 0x000ea20000002200 */
[----:B------:R-:W2:Y:S01]  /*0060*/  LDCU UR6, c[0x0][0x364] ;  /* 0x00006c80ff0677ac */ /* 0x000ea20008000800 */
[----:B------:R-:W2:Y:S01]  /*0070*/  S2R R5, SR_CTAID.Y ;  /* 0x0000000000057919 */ /* 0x000ea20000002600 */
[----:B-1----:R-:W-:Y:S01]  /*0080*/  UIADD3 UR4, UPT, UPT, UR8, -0x1, URZ ;  /* 0xffffffff08047890 */ /* 0x002fe2000fffe0ff */
[----:B0-----:R-:W-:-:S05]  /*0090*/  IMAD R0, R3, UR5, R0 ;  /* 0x0000000503007c24 */ /* 0x001fca000f8e0200 */
[----:B------:R-:W-:Y:S01]  /*00a0*/  ISETP.NE.AND P0, PT, R0, UR4, PT ;  /* 0x0000000400007c0c */ /* 0x000fe2000bf05270 */
[----:B--2---:R-:W-:-:S03]  /*00b0*/  IMAD R3, R5, UR6, R2 ;  /* 0x0000000605037c24 */ /* 0x004fc6000f8e0202 */
[----:B------:R-:W-:Y:S01]  /*00c0*/  ISETP.EQ.OR P0, PT, R0, RZ, !P0 ;  /* 0x000000ff0000720c */ /* 0x000fe20004702670 */
[----:B------:R-:W0:Y:S01]  /*00d0*/  LDCU.64 UR6, c[0x0][0x358] ;  /* 0x00006b00ff0677ac */ /* 0x000e220008000a00 */
[C---:B------:R-:W-:Y:S02]  /*00e0*/  IMAD R0, R3.reuse, UR8, R0 ;  /* 0x0000000803007c24 */ /* 0x040fe4000f8e0200 */
[----:B------:R-:W-:-:S04]  /*00f0*/  ISETP.EQ.OR P0, PT, R3, RZ, P0 ;  /* 0x000000ff0300720c */ /* 0x000fc80000702670 */
[----:B------:R-:W-:-:S13]  /*0100*/  ISETP.EQ.OR P0, PT, R3, UR4, P0 ;  /* 0x0000000403007c0c */ /* 0x000fda0008702670 */
[----:B0-----:R-:W-:Y:S05]  /*0110*/  @P0 BRA `(.L_x_1) ;  /* 0x0000000000c40947 */ /* 0x001fea0003800000 */
[----:B------:R-:W0:Y:S01]  /*0120*/  LDC.64 R4, c[0x0][0x398] ;  /* 0x0000e600ff047b82 */ /* 0x000e220000000a00 */
[----:B------:R-:W1:Y:S07]  /*0130*/  LDCU.64 UR4, c[0x0][0x388] ;  /* 0x00007100ff0477ac */ /* 0x000e6e0008000a00 */
[----:B------:R-:W1:Y:S01]  /*0140*/  LDC.64 R2, c[0x0][0x390] ;  /* 0x0000e400ff027b82 */ /* 0x000e620000000a00 */
[----:B0-----:R-:W-:-:S06]  /*0150*/  IMAD.WIDE R4, R0, 0x8, R4 ;  /* 0x0000000800047825 */ /* 0x001fcc00078e0204 */
[----:B------:R-:W5:Y:S01]  /*0160*/  LDG.E.64 R4, desc[UR6][R4.64] ;  /* 0x0000000604047981 */ /* 0x000f62000c1e1b00 */
[----:B------:R-:W-:Y:S01]  /*0170*/  MOV R20, 0x1a0 ;  /* 0x000001a000147802 */ /* 0x000fe20000000f00 */
[----:B-1----:R-:W-:-:S11]  /*0180*/  DMUL R2, R2, UR4 ;  /* 0x0000000402027c28 */ /* 0x002fd60008000000 */
[----:B-----5:R-:W-:Y:S05]  /*0190*/  CALL.REL.NOINC `($_Z12PRECONDITIONiddPdS_$__internal_accurate_pow) ;  /* 0x0000000800347944 */ /* 0x020fea0003c00000 */
[C---:B------:R-:W-:Y:S02]  /*01a0*/  DADD R6, R2.reuse, 2 ;  /* 0x4000000002067429 */ /* 0x040fe40000000000 */
[----:B------:R-:W-:-:S08]  /*01b0*/  DSETP.NEU.AND P0, PT, R2, RZ, PT ;  /* 0x000000ff0200722a */ /* 0x000fd00003f0d000 */
[----:B------:R-:W-:Y:S01]  /*01c0*/  LOP3.LUT R6, R7, 0x7ff00000, RZ, 0xc0, !PT ;  /* 0x7ff0000007067812 */ /* 0x000fe200078ec0ff */
[----:B------:R-:W-:-:S03]  /*01d0*/  IMAD.MOV.U32 R7, RZ, RZ, R9 ;  /* 0x000000ffff077224 */ /* 0x000fc600078e0009 */
[----:B------:R-:W-:Y:S01]  /*01e0*/  ISETP.NE.AND P1, PT, R6, 0x7ff00000, PT ;  /* 0x7ff000000600780c */ /* 0x000fe20003f25270 */
[----:B------:R-:W-:Y:S01]  /*01f0*/  IMAD.MOV.U32 R6, RZ, RZ, R8 ;  /* 0x000000ffff067224 */ /* 0x000fe200078e0008 */
[----:B------:R-:W-:-:S11]  /*0200*/  @!P0 CS2R R6, SRZ ;  /* 0x0000000000068805 */ /* 0x000fd6000001ff00 */
[----:B------:R-:W-:Y:S05]  /*0210*/  @P1 BRA `(.L_x_2) ;  /* 0x0000000000181947 */ /* 0x000fea0003800000 */
[----:B------:R-:W-:-:S14]  /*0220*/  DSETP.NAN.AND P0, PT, R2, R2, PT ;  /* 0x000000020200722a */ /* 0x000fdc0003f08000 */
[----:B------:R-:W-:Y:S01]  /*0230*/  @P0 DADD R6, R2, 2 ;  /* 0x4000000002060429 */ /* 0x000fe20000000000 */
[----:B------:R-:W-:Y:S10]  /*0240*/  @P0 BRA `(.L_x_2) ;  /* 0x00000000000c0947 */ /* 0x000ff40003800000 */
[----:B------:R-:W-:-:S14]  /*0250*/  DSETP.NEU.AND P0, PT, |R2|, +INF , PT ;  /* 0x7ff000000200742a */ /* 0x000fdc0003f0d200 */
[----:B------:R-:W-:Y:S02]  /*0260*/  @!P0 IMAD.MOV.U32 R6, RZ, RZ, 0x0 ;  /* 0x00000000ff068424 */ /* 0x000fe400078e00ff */
[----:B------:R-:W-:-:S07]  /*0270*/  @!P0 IMAD.MOV.U32 R7, RZ, RZ, 0x7ff00000 ;  /* 0x7ff00000ff078424 */ /* 0x000fce00078e00ff */
.L_x_2:
[----:B------:R-:W-:Y:S01]  /*0280*/  DADD R6, R6, 4 ;  /* 0x4010000006067429 */ /* 0x000fe20000000000 */
[----:B------:R-:W-:Y:S01]  /*0290*/  BSSY.RECONVERGENT B0, `(.L_x_3) ;  /* 0x0000015000007945 */ /* 0x000fe20003800200 */
[----:B------:R-:W-:Y:S01]  /*02a0*/  DSETP.NEU.AND P0, PT, R2, 1, PT ;  /* 0x3ff000000200742a */ /* 0x000fe20003f0d000 */
[----:B------:R-:W-:-:S07]  /*02b0*/  IMAD.MOV.U32 R2, RZ, RZ, 0x1 ;  /* 0x00000001ff027424 */ /* 0x000fce00078e00ff */
[----:B------:R-:W-:Y:S02]  /*02c0*/  FSEL R7, R7, 2.3125, P0 ;  /* 0x4014000007077808 */ /* 0x000fe40000000000 */
[----:B------:R-:W-:Y:S02]  /*02d0*/  FSEL R6, R6, RZ, P0 ;  /* 0x000000ff06067208 */ /* 0x000fe40000000000 */
[----:B------:R-:W0:Y:S04]  /*02e0*/  MUFU.RCP64H R3, R7 ;  /* 0x0000000700037308 */ /* 0x000e280000001800 */
[----:B0-----:R-:W-:-:S08]  /*02f0*/  DFMA R8, -R6, R2, 1 ;  /* 0x3ff000000608742b */ /* 0x001fd00000000102 */
[----:B------:R-:W-:-:S08]  /*0300*/  DFMA R8, R8, R8, R8 ;  /* 0x000000080808722b */ /* 0x000fd00000000008 */
[----:B------:R-:W-:-:S08]  /*0310*/  DFMA R8, R2, R8, R2 ;  /* 0x000000080208722b */ /* 0x000fd00000000002 */
[----:B------:R-:W-:-:S08]  /*0320*/  DFMA R2, -R6, R8, 1 ;  /* 0x3ff000000602742b */ /* 0x000fd00000000108 */
[----:B------:R-:W-:-:S08]  /*0330*/  DFMA R2, R8, R2, R8 ;  /* 0x000000020802722b */ /* 0x000fd00000000008 */
[----:B------:R-:W-:-:S08]  /*0340*/  DMUL R8, R4, -R2 ;  /* 0x8000000204087228 */ /* 0x000fd00000000000 */
[--C-:B------:R-:W-:Y:S02]  /*0350*/  DFMA R10, -R6, R8, -R4.reuse ;  /* 0x00000008060a722b */ /* 0x100fe40000000904 */
[----:B------:R-:W-:-:S06]  /*0360*/  DADD R4, -RZ, -R4 ;  /* 0x00000000ff047229 */ /* 0x000fcc0000000904 */
[----:B------:R-:W-:-:S04]  /*0370*/  DFMA R2, R2, R10, R8 ;  /* 0x0000000a0202722b */ /* 0x000fc80000000008 */
[----:B------:R-:W-:-:S06]  /*0380*/  FSETP.GEU.AND P1, PT, |R5|, 6.5827683646048100446e-37, PT ;  /* 0x036000000500780b */ /* 0x000fcc0003f2e200 */
[----:B------:R-:W-:-:S05]  /*0390*/  FFMA R8, RZ, R7, R3 ;  /* 0x00000007ff087223 */ /* 0x000fca0000000003 */
[----:B------:R-:W-:-:S13]  /*03a0*/  FSETP.GT.AND P0, PT, |R8|, 1.469367938527859385e-39, PT ;  /* 0x001000000800780b */ /* 0x000fda0003f04200 */
[----:B------:R-:W-:Y:S05]  /*03b0*/  @P0 BRA P1, `(.L_x_4) ;  /* 0x0000000000080947 */ /* 0x000fea0000800000 */
[----:B------:R-:W-:-:S07]  /*03c0*/  MOV R10, 0x3e0 ;  /* 0x000003e0000a7802 */ /* 0x000fce0000000f00 */
[----:B------:R-:W-:Y:S05]  /*03d0*/  CALL.REL.NOINC `($__internal_0_$__cuda_sm20_div_rn_f64_full) ;  /* 0x0000000000307944 */ /* 0x000fea0003c00000 */
.L_x_4:
[----:B------:R-:W-:Y:S05]  /*03e0*/  BSYNC.RECONVERGENT B0 ;  /* 0x0000000000007941 */ /* 0x000fea0003800200 */
.L_x_3:
[----:B------:R-:W0:Y:S02]  /*03f0*/  LDC.64 R4, c[0x0][0x3a0] ;  /* 0x0000e800ff047b82 */ /* 0x000e240000000a00 */
[----:B0-----:R-:W-:-:S05]  /*0400*/  IMAD.WIDE R4, R0, 0x8, R4 ;  /* 0x0000000800047825 */ /* 0x001fca00078e0204 */
[----:B------:R-:W-:Y:S01]  /*0410*/  STG.E.64 desc[UR6][R4.64], R2 ;  /* 0x0000000204007986 */ /* 0x000fe2000c101b06 */
[----:B------:R-:W-:Y:S05]  /*0420*/  EXIT ;  /* 0x000000000000794d */ /* 0x000fea0003800000 */
.L_x_1:
[----:B------:R-:W0:Y:S08]  /*0430*/  LDC.64 R2, c[0x0][0x398] ;  /* 0x0000e600ff027b82 */ /* 0x000e300000000a00 */
[----:B------:R-:W1:Y:S01]  /*0440*/  LDC.64 R4, c[0x0][0x3a0] ;  /* 0x0000e800ff047b82 */ /* 0x000e620000000a00 */
[----:B0-----:R-:W-:-:S06]  /*0450*/  IMAD.WIDE R2, R0, 0x8, R2 ;  /* 0x0000000800027825 */ /* 0x001fcc00078e0202 */
[----:B------:R-:W2:Y:S01]  /*0460*/  LDG.E.64 R2, desc[UR6][R2.64] ;  /* 0x0000000602027981 */ /* 0x000ea2000c1e1b00 */
[----:B-1----:R-:W-:-:S05]  /*0470*/  IMAD.WIDE R4, R0, 0x8, R4 ;  /* 0x0000000800047825 */ /* 0x002fca00078e0204 */
[----:B--2---:R-:W-:Y:S01]  /*0480*/  STG.E.64 desc[UR6][R4.64], R2 ;  /* 0x0000000204007986 */ /* 0x004fe2000c101b06 */
[----:B------:R-:W-:Y:S05]  /*0490*/  EXIT ;  /* 0x000000000000794d */ /* 0x000fea0003800000 */
        .weak           $__internal_0_$__cuda_sm20_div_rn_f64_full
        .type           $__internal_0_$__cuda_sm20_div_rn_f64_full,@function
        .size           $__internal_0_$__cuda_sm20_div_rn_f64_full,($_Z12PRECONDITIONiddPdS_$__internal_accurate_pow - $__internal_0_$__cuda_sm20_div_rn_f64_full)
$__internal_0_$__cuda_sm20_div_rn_f64_full:
[C---:B------:R-:W-:Y:S01]  /*04a0*/  FSETP.GEU.AND P0, PT, |R7|.reuse, 1.469367938527859385e-39, PT ;  /* 0x001000000700780b */ /* 0x040fe20003f0e200 */
[----:B------:R-:W-:Y:S01]  /*04b0*/  IMAD.MOV.U32 R16, RZ, RZ, 0x1 ;  /* 0x00000001ff107424 */ /* 0x000fe200078e00ff */
[----:B------:R-:W-:Y:S01]  /*04c0*/  LOP3.LUT R2, R7, 0x800fffff, RZ, 0xc0, !PT ;  /* 0x800fffff07027812 */ /* 0x000fe200078ec0ff */
[----:B------:R-:W-:Y:S01]  /*04d0*/  BSSY.RECONVERGENT B1, `(.L_x_5) ;  /* 0x0000055000017945 */ /* 0x000fe20003800200 */
[C---:B------:R-:W-:Y:S02]  /*04e0*/  FSETP.GEU.AND P2, PT, |R5|.reuse, 1.469367938527859385e-39, PT ;  /* 0x001000000500780b */ /* 0x040fe40003f4e200 */
[----:B------:R-:W-:Y:S01]  /*04f0*/  LOP3.LUT R3, R2, 0x3ff00000, RZ, 0xfc, !PT ;  /* 0x3ff0000002037812 */ /* 0x000fe200078efcff */
[----:B------:R-:W-:Y:S01]  /*0500*/  IMAD.MOV.U32 R2, RZ, RZ, R6 ;  /* 0x000000ffff027224 */ /* 0x000fe200078e0006 */
[----:B------:R-:W-:Y:S02]  /*0510*/  LOP3.LUT R11, R5, 0x7ff00000, RZ, 0xc0, !PT ;  /* 0x7ff00000050b7812 */ /* 0x000fe400078ec0ff */
[----:B------:R-:W-:-:S03]  /*0520*/  LOP3.LUT R14, R7, 0x7ff00000, RZ, 0xc0, !PT ;  /* 0x7ff00000070e7812 */ /* 0x000fc600078ec0ff */
[----:B------:R-:W-:Y:S01]  /*0530*/  @!P0 DMUL R2, R6, 8.98846567431157953865e+307 ;  /* 0x7fe0000006028828 */ /* 0x000fe20000000000 */
[----:B------:R-:W-:-:S03]  /*0540*/  ISETP.GE.U32.AND P1, PT, R11, R14, PT ;  /* 0x0000000e0b00720c */ /* 0x000fc60003f26070 */
[----:B------:R-:W-:Y:S01]  /*0550*/  @!P2 LOP3.LUT R12, R7, 0x7ff00000, RZ, 0xc0, !PT ;  /* 0x7ff00000070ca812 */ /* 0x000fe200078ec0ff */
[----:B------:R-:W-:Y:S01]  /*0560*/  @!P2 IMAD.MOV.U32 R18, RZ, RZ, RZ ;  /* 0x000000ffff12a224 */ /* 0x000fe200078e00ff */
[----:B------:R-:W0:Y:S02]  /*0570*/  MUFU.RCP64H R17, R3 ;  /* 0x0000000300117308 */ /* 0x000e240000001800 */
[----:B------:R-:W-:Y:S01]  /*0580*/  @!P2 ISETP.GE.U32.AND P3, PT, R11, R12, PT ;  /* 0x0000000c0b00a20c */ /* 0x000fe20003f66070 */
[----:B------:R-:W-:-:S05]  /*0590*/  IMAD.MOV.U32 R12, RZ, RZ, 0x1ca00000 ;  /* 0x1ca00000ff0c7424 */ /* 0x000fca00078e00ff */
[----:B------:R-:W-:-:S04]  /*05a0*/  @!P2 SEL R13, R12, 0x63400000, !P3 ;  /* 0x634000000c0da807 */ /* 0x000fc80005800000 */
[----:B------:R-:W-:-:S04]  /*05b0*/  @!P2 LOP3.LUT R13, R13, 0x80000000, R5, 0xf8, !PT ;  /* 0x800000000d0da812 */ /* 0x000fc800078ef805 */
[----:B------:R-:W-:Y:S01]  /*05c0*/  @!P2 LOP3.LUT R19, R13, 0x100000, RZ, 0xfc, !PT ;  /* 0x001000000d13a812 */ /* 0x000fe200078efcff */
[----:B0-----:R-:W-:-:S08]  /*05d0*/  DFMA R8, R16, -R2, 1 ;  /* 0x3ff000001008742b */ /* 0x001fd00000000802 */
[----:B------:R-:W-:-:S08]  /*05e0*/  DFMA R8, R8, R8, R8 ;  /* 0x000000080808722b */ /* 0x000fd00000000008 */
[----:B------:R-:W-:Y:S01]  /*05f0*/  DFMA R16, R16, R8, R16 ;  /* 0x000000081010722b */ /* 0x000fe20000000010 */
[----:B------:R-:W-:Y:S01]  /*0600*/  SEL R9, R12, 0x63400000, !P1 ;  /* 0x634000000c097807 */ /* 0x000fe20004800000 */
[----:B------:R-:W-:-:S03]  /*0610*/  IMAD.MOV.U32 R8, RZ, RZ, R4 ;  /* 0x000000ffff087224 */ /* 0x000fc600078e0004 */
[----:B------:R-:W-:-:S03]  /*0620*/  LOP3.LUT R9, R9, 0x800fffff, R5, 0xf8, !PT ;  /* 0x800fffff09097812 */ /* 0x000fc600078ef805 */
[----:B------:R-:W-:-:S03]  /*0630*/  DFMA R20, R16, -R2, 1 ;  /* 0x3ff000001014742b */ /* 0x000fc60000000802 */
[----:B------:R-:W-:-:S05]  /*0640*/  @!P2 DFMA R8, R8, 2, -R18 ;  /* 0x400000000808a82b */ /* 0x000fca0000000812 */
[----:B------:R-:W-:Y:S01]  /*0650*/  DFMA R16, R16, R20, R16 ;  /* 0x000000141010722b */ /* 0x000fe20000000010 */
[----:B------:R-:W-:Y:S02]  /*0660*/  IMAD.MOV.U32 R21, RZ, RZ, R11 ;  /* 0x000000ffff157224 */ /* 0x000fe400078e000b */
[----:B------:R-:W-:Y:S01]  /*0670*/  IMAD.MOV.U32 R20, RZ, RZ, R14 ;  /* 0x000000ffff147224 */ /* 0x000fe200078e000e */
[----:B------:R-:W-:Y:S02]  /*0680*/  @!P0 LOP3.LUT R20, R3, 0x7ff00000, RZ, 0xc0, !PT ;  /* 0x7ff0000003148812 */ /* 0x000fe400078ec0ff */
[----:B------:R-:W-:Y:S02]  /*0690*/  @!P2 LOP3.LUT R21, R9, 0x7ff00000, RZ, 0xc0, !PT ;  /* 0x7ff000000915a812 */ /* 0x000fe400078ec0ff */
[----:B------:R-:W-:Y:S01]  /*06a0*/  DMUL R18, R16, R8 ;  /* 0x0000000810127228 */ /* 0x000fe20000000000 */
[----:B------:R-:W-:Y:S02]  /*06b0*/  VIADD R22, R20, 0xffffffff ;  /* 0xffffffff14167836 */ /* 0x000fe40000000000 */
[----:B------:R-:W-:-:S05]  /*06c0*/  VIADD R13, R21, 0xffffffff ;  /* 0xffffffff150d7836 */ /* 0x000fca0000000000 */
[----:B------:R-:W-:Y:S01]  /*06d0*/  DFMA R14, R18, -R2, R8 ;  /* 0x80000002120e722b */ /* 0x000fe20000000008 */
[----:B------:R-:W-:-:S04]  /*06e0*/  ISETP.GT.U32.AND P0, PT, R13, 0x7feffffe, PT ;  /* 0x7feffffe0d00780c */ /* 0x000fc80003f04070 */
[----:B------:R-:W-:-:S03]  /*06f0*/  ISETP.GT.U32.OR P0, PT, R22, 0x7feffffe, P0 ;  /* 0x7feffffe1600780c */ /* 0x000fc60000704470 */
[----:B------:R-:W-:-:S10]  /*0700*/  DFMA R14, R16, R14, R18 ;  /* 0x0000000e100e722b */ /* 0x000fd40000000012 */
[----:B------:R-:W-:Y:S05]  /*0710*/  @P0 BRA `(.L_x_6) ;  /* 0x00000000006c0947 */ /* 0x000fea0003800000 */
[----:B------:R-:W-:-:S04]  /*0720*/  LOP3.LUT R16, R7, 0x7ff00000, RZ, 0xc0, !PT ;  /* 0x7ff0000007107812 */ /* 0x000fc800078ec0ff */
[CC--:B------:R-:W-:Y:S02]  /*0730*/  VIADDMNMX R4, R11.reuse, -R16.reuse, 0xb9600000, !PT ;  /* 0xb96000000b047446 */ /* 0x0c0fe40007800910 */
[----:B------:R-:W-:Y:S02]  /*0740*/  ISETP.GE.U32.AND P0, PT, R11, R16, PT ;  /* 0x000000100b00720c */ /* 0x000fe40003f06070 */
[----:B------:R-:W-:Y:S02]  /*0750*/  VIMNMX R4, PT, PT, R4, 0x46a00000, PT ;  /* 0x46a0000004047848 */ /* 0x000fe40003fe0100 */
[----:B------:R-:W-:-:S05]  /*0760*/  SEL R11, R12, 0x63400000, !P0 ;  /* 0x634000000c0b7807 */ /* 0x000fca0004000000 */
[----:B------:R-:W-:Y:S02]  /*0770*/  IMAD.IADD R11, R4, 0x1, -R11 ;  /* 0x00000001040b7824 */ /* 0x000fe400078e0a0b */
[----:B------:R-:W-:Y:S02]  /*0780*/  IMAD.MOV.U32 R4, RZ, RZ, RZ ;  /* 0x000000ffff047224 */ /* 0x000fe400078e00ff */
[----:B------:R-:W-:-:S06]  /*0790*/  VIADD R5, R11, 0x7fe00000 ;  /* 0x7fe000000b057836 */ /* 0x000fcc0000000000 */
[----:B------:R-:W-:-:S10]  /*07a0*/  DMUL R12, R14, R4 ;  /* 0x000000040e0c7228 */ /* 0x000fd40000000000 */
[----:B------:R-:W-:-:S13]  /*07b0*/  FSETP.GTU.AND P0, PT, |R13|, 1.469367938527859385e-39, PT ;  /* 0x001000000d00780b */ /* 0x000fda0003f0c200 */
[----:B------:R-:W-:Y:S05]  /*07c0*/  @P0 BRA `(.L_x_7) ;  /* 0x0000000000940947 */ /* 0x000fea0003800000 */
[----:B------:R-:W-:Y:S01]  /*07d0*/  DFMA R2, R14, -R2, R8 ;  /* 0x800000020e02722b */ /* 0x000fe20000000008 */
[----:B------:R-:W-:-:S09]  /*07e0*/  IMAD.MOV.U32 R4, RZ, RZ, RZ ;  /* 0x000000ffff047224 */ /* 0x000fd200078e00ff */
[C---:B------:R-:W-:Y:S02]  /*07f0*/  FSETP.NEU.AND P0, PT, R3.reuse, RZ, PT ;  /* 0x000000ff0300720b */ /* 0x040fe40003f0d000 */
[----:B------:R-:W-:-:S04]  /*0800*/  LOP3.LUT R7, R3, 0x80000000, R7, 0x48, !PT ;  /* 0x8000000003077812 */ /* 0x000fc800078e4807 */
[----:B------:R-:W-:-:S07]  /*0810*/  LOP3.LUT R5, R7, R5, RZ, 0xfc, !PT ;  /* 0x0000000507057212 */ /* 0x000fce00078efcff */
[----:B------:R-:W-:Y:S05]  /*0820*/  @!P0 BRA `(.L_x_7) ;  /* 0x00000000007c8947 */ /* 0x000fea0003800000 */
[----:B------:R-:W-:Y:S01]  /*0830*/  IMAD.MOV R3, RZ, RZ, -R11 ;  /* 0x000000ffff037224 */ /* 0x000fe200078e0a0b */
[----:B------:R-:W-:Y:S01]  /*0840*/  DMUL.RP R4, R14, R4 ;  /* 0x000000040e047228 */ /* 0x000fe20000008000 */
[----:B------:R-:W-:-:S06]  /*0850*/  IMAD.MOV.U32 R2, RZ, RZ, RZ ;  /* 0x000000ffff027224 */ /* 0x000fcc00078e00ff */
[----:B------:R-:W-:-:S03]  /*0860*/  DFMA R2, R12, -R2, R14 ;  /* 0x800000020c02722b */ /* 0x000fc6000000000e */
[----:B------:R-:W-:-:S03]  /*0870*/  LOP3.LUT R7, R5, R7, RZ, 0x3c, !PT ;  /* 0x0000000705077212 */ /* 0x000fc600078e3cff */
[----:B------:R-:W-:-:S04]  /*0880*/  IADD3 R2, PT, PT, -R11, -0x43300000, RZ ;  /* 0xbcd000000b027810 */ /* 0x000fc80007ffe1ff */
[----:B------:R-:W-:-:S04]  /*0890*/  FSETP.NEU.AND P0, PT, |R3|, R2, PT ;  /* 0x000000020300720b */ /* 0x000fc80003f0d200 */
[----:B------:R-:W-:Y:S02]  /*08a0*/  FSEL R12, R4, R12, !P0 ;  /* 0x0000000c040c7208 */ /* 0x000fe40004000000 */
[----:B------:R-:W-:Y:S01]  /*08b0*/  FSEL R13, R7, R13, !P0 ;  /* 0x0000000d070d7208 */ /* 0x000fe20004000000 */
[----:B------:R-:W-:Y:S06]  /*08c0*/  BRA `(.L_x_7) ;  /* 0x0000000000547947 */ /* 0x000fec0003800000 */
.L_x_6:
[----:B------:R-:W-:-:S14]  /*08d0*/  DSETP.NAN.AND P0, PT, R4, R4, PT ;  /* 0x000000040400722a */ /* 0x000fdc0003f08000 */
[----:B------:R-:W-:Y:S05]  /*08e0*/  @P0 BRA `(.L_x_8) ;  /* 0x0000000000440947 */ /* 0x000fea0003800000 */
[----:B------:R-:W-:-:S14]  /*08f0*/  DSETP.NAN.AND P0, PT, R6, R6, PT ;  /* 0x000000060600722a */ /* 0x000fdc0003f08000 */
[----:B------:R-:W-:Y:S05]  /*0900*/  @P0 BRA `(.L_x_9) ;  /* 0x0000000000300947 */ /* 0x000fea0003800000 */
[----:B------:R-:W-:Y:S01]  /*0910*/  ISETP.NE.AND P0, PT, R21, R20, PT ;  /* 0x000000141500720c */ /* 0x000fe20003f05270 */
[----:B------:R-:W-:Y:S02]  /*0920*/  IMAD.MOV.U32 R12, RZ, RZ, 0x0 ;  /* 0x00000000ff0c7424 */ /* 0x000fe400078e00ff */
[----:B------:R-:W-:-:S10]  /*0930*/  IMAD.MOV.U32 R13, RZ, RZ, -0x80000 ;  /* 0xfff80000ff0d7424 */ /* 0x000fd400078e00ff */
[----:B------:R-:W-:Y:S05]  /*0940*/  @!P0 BRA `(.L_x_7) ;  /* 0x0000000000348947 */ /* 0x000fea0003800000 */
[----:B------:R-:W-:Y:S02]  /*0950*/  ISETP.NE.AND P0, PT, R21, 0x7ff00000, PT ;  /* 0x7ff000001500780c */ /* 0x000fe40003f05270 */
[----:B------:R-:W-:Y:S02]  /*0960*/  LOP3.LUT R13, R5, 0x80000000, R7, 0x48, !PT ;  /* 0x80000000050d7812 */ /* 0x000fe400078e4807 */
[----:B------:R-:W-:-:S13]  /*0970*/  ISETP.EQ.OR P0, PT, R20, RZ, !P0 ;  /* 0x000000ff1400720c */ /* 0x000fda0004702670 */
[----:B------:R-:W-:Y:S01]  /*0980*/  @P0 LOP3.LUT R2, R13, 0x7ff00000, RZ, 0xfc, !PT ;  /* 0x7ff000000d020812 */ /* 0x000fe200078efcff */
[----:B------:R-:W-:Y:S02]  /*0990*/  @!P0 IMAD.MOV.U32 R12, RZ, RZ, RZ ;  /* 0x000000ffff0c8224 */ /* 0x000fe400078e00ff */
[----:B------:R-:W-:Y:S02]  /*09a0*/  @P0 IMAD.MOV.U32 R12, RZ, RZ, RZ ;  /* 0x000000ffff0c0224 */ /* 0x000fe400078e00ff */
[----:B------:R-:W-:Y:S01]  /*09b0*/  @P0 IMAD.MOV.U32 R13, RZ, RZ, R2 ;  /* 0x000000ffff0d0224 */ /* 0x000fe200078e0002 */
[----:B------:R-:W-:Y:S06]  /*09c0*/  BRA `(.L_x_7) ;  /* 0x0000000000147947 */ /* 0x000fec0003800000 */
.L_x_9:
[----:B------:R-:W-:Y:S01]  /*09d0*/  LOP3.LUT R13, R7, 0x80000, RZ, 0xfc, !PT ;  /* 0x00080000070d7812 */ /* 0x000fe200078efcff */
[----:B------:R-:W-:Y:S01]  /*09e0*/  IMAD.MOV.U32 R12, RZ, RZ, R6 ;  /* 0x000000ffff0c7224 */ /* 0x000fe200078e0006 */
[----:B------:R-:W-:Y:S06]  /*09f0*/  BRA `(.L_x_7) ;  /* 0x0000000000087947 */ /* 0x000fec0003800000 */
.L_x_8:
[----:B------:R-:W-:Y:S01]  /*0a00*/  LOP3.LUT R13, R5, 0x80000, RZ, 0xfc, !PT ;  /* 0x00080000050d7812 */ /* 0x000fe200078efcff */
[----:B------:R-:W-:-:S07]  /*0a10*/  IMAD.MOV.U32 R12, RZ, RZ, R4 ;  /* 0x000000ffff0c7224 */ /* 0x000fce00078e0004 */
.L_x_7:
[----:B------:R-:W-:Y:S05]  /*0a20*/  BSYNC.RECONVERGENT B1 ;  /* 0x0000000000017941 */ /* 0x000fea0003800200 */
.L_x_5:
[----:B------:R-:W-:Y:S02]  /*0a30*/  IMAD.MOV.U32 R11, RZ, RZ, 0x0 ;  /* 0x00000000ff0b7424 */ /* 0x000fe400078e00ff */
[----:B------:R-:W-:Y:S02]  /*0a40*/  IMAD.MOV.U32 R2, RZ, RZ, R12 ;  /* 0x000000ffff027224 */ /* 0x000fe400078e000c */
[----:B------:R-:W-:Y:S01]  /*0a50*/  IMAD.MOV.U32 R3, RZ, RZ, R13 ;  /* 0x000000ffff037224 */ /* 0x000fe200078e000d */
[----:B------:R-:W-:Y:S06]  /*0a60*/  RET.REL.NODEC R10 `(_Z12PRECONDITIONiddPdS_) ;  /* 0xfffffff40a647950 */ /* 0x000fec0003c3ffff */
        .type           $_Z12PRECONDITIONiddPdS_$__internal_accurate_pow,@function
        .size           $_Z12PRECONDITIONiddPdS_$__internal_accurate_pow,(.L_x_31 - $_Z12PRECONDITIONiddPdS_$__internal_accurate_pow)
$_Z12PRECONDITIONiddPdS_$__internal_accurate_pow:
[----:B------:R-:W-:Y:S01]  /*0a70*/  DADD R10, -RZ, |R2| ;  /* 0x00000000ff0a7229 */ /* 0x000fe20000000502 */
[----:B------:R-:W-:Y:S01]  /*0a80*/  IMAD.MOV.U32 R16, RZ, RZ, RZ ;  /* 0x000000ffff107224 */ /* 0x000fe200078e00ff */
[----:B------:R-:W-:Y:S01]  /*0a90*/  UMOV UR4, 0x7d2cafe2 ;  /* 0x7d2cafe200047882 */ /* 0x000fe20000000000 */
[----:B------:R-:W-:Y:S01]  /*0aa0*/  IMAD.MOV.U32 R18, RZ, RZ, 0x41ad3b5a ;  /* 0x41ad3b5aff127424 */ /* 0x000fe200078e00ff */
[----:B------:R-:W-:Y:S01]  /*0ab0*/  UMOV UR5, 0x3eb0f5ff ;  /* 0x3eb0f5ff00057882 */ /* 0x000fe20000000000 */
[----:B------:R-:W-:Y:S01]  /*0ac0*/  IMAD.MOV.U32 R19, RZ, RZ, 0x3ed0f5d2 ;  /* 0x3ed0f5d2ff137424 */ /* 0x000fe200078e00ff */
[----:B------:R-:W-:Y:S01]  /*0ad0*/  UMOV UR8, 0x3b39803f ;  /* 0x3b39803f00087882 */ /* 0x000fe20000000000 */
[----:B------:R-:W-:-:S03]  /*0ae0*/  UMOV UR9, 0x3c7abc9e ;  /* 0x3c7abc9e00097882 */ /* 0x000fc60000000000 */
[----:B------:R-:W-:Y:S01]  /*0af0*/  ISETP.GT.U32.AND P0, PT, R11, 0xfffff, PT ;  /* 0x000fffff0b00780c */ /* 0x000fe20003f04070 */
[----:B------:R-:W-:-:S12]  /*0b00*/  IMAD.MOV.U32 R6, RZ, RZ, R11 ;  /* 0x000000ffff067224 */ /* 0x000fd800078e000b */
[----:B------:R-:W-:-:S10]  /*0b10*/  @!P0 DMUL R24, R10, 1.80143985094819840000e+16 ;  /* 0x435000000a188828 */ /* 0x000fd40000000000 */
[----:B------:R-:W-:-:S05]  /*0b20*/  @!P0 IMAD.MOV.U32 R6, RZ, RZ, R25 ;  /* 0x000000ffff068224 */ /* 0x000fca00078e0019 */
[----:B------:R-:W-:-:S04]  /*0b30*/  LOP3.LUT R6, R6, 0x800fffff, RZ, 0xc0, !PT ;  /* 0x800fffff06067812 */ /* 0x000fc800078ec0ff */
[----:B------:R-:W-:Y:S01]  /*0b40*/  LOP3.LUT R7, R6, 0x3ff00000, RZ, 0xfc, !PT ;  /* 0x3ff0000006077812 */ /* 0x000fe200078efcff */
[----:B------:R-:W-:Y:S01]  /*0b50*/  IMAD.MOV.U32 R6, RZ, RZ, R10 ;  /* 0x000000ffff067224 */ /* 0x000fe200078e000a */
[----:B------:R-:W-:Y:S01]  /*0b60*/  SHF.R.U32.HI R10, RZ, 0x14, R11 ;  /* 0x00000014ff0a7819 */ /* 0x000fe2000001160b */
[----:B------:R-:W-:Y:S01]  /*0b70*/  @!P0 IMAD.MOV.U32 R6, RZ, RZ, R24 ;  /* 0x000000ffff068224 */ /* 0x000fe200078e0018 */
[----:B------:R-:W-:Y:S02]  /*0b80*/  ISETP.GE.U32.AND P1, PT, R7, 0x3ff6a09f, PT ;  /* 0x3ff6a09f0700780c */ /* 0x000fe40003f26070 */
[----:B------:R-:W-:-:S05]  /*0b90*/  @!P0 LEA.HI R10, R25, 0xffffffca, RZ, 0xc ;  /* 0xffffffca190a8811 */ /* 0x000fca00078f60ff */
[----:B------:R-:W-:-:S06]  /*0ba0*/  VIADD R11, R10, 0xfffffc01 ;  /* 0xfffffc010a0b7836 */ /* 0x000fcc0000000000 */
[----:B------:R-:W-:Y:S02]  /*0bb0*/  @P1 VIADD R9, R7, 0xfff00000 ;  /* 0xfff0000007091836 */ /* 0x000fe40000000000 */
[----:B------:R-:W-:Y:S02]  /*0bc0*/  @P1 VIADD R11, R10, 0xfffffc02 ;  /* 0xfffffc020a0b1836 */ /* 0x000fe40000000000 */
[----:B------:R-:W-:-:S06]  /*0bd0*/  @P1 IMAD.MOV.U32 R7, RZ, RZ, R9 ;  /* 0x000000ffff071224 */ /* 0x000fcc00078e0009 */
[C---:B------:R-:W-:Y:S02]  /*0be0*/  DADD R12, R6.reuse, 1 ;  /* 0x3ff00000060c7429 */ /* 0x040fe40000000000 */
[----:B------:R-:W-:-:S04]  /*0bf0*/  DADD R6, R6, -1 ;  /* 0xbff0000006067429 */ /* 0x000fc80000000000 */
[----:B------:R-:W0:Y:S02]  /*0c00*/  MUFU.RCP64H R17, R13 ;  /* 0x0000000d00117308 */ /* 0x000e240000001800 */
[----:B0-----:R-:W-:-:S08]  /*0c10*/  DFMA R8, -R12, R16, 1 ;  /* 0x3ff000000c08742b */ /* 0x001fd00000000110 */
[----:B------:R-:W-:-:S08]  /*0c20*/  DFMA R8, R8, R8, R8 ;  /* 0x000000080808722b */ /* 0x000fd00000000008 */
[----:B------:R-:W-:-:S08]  /*0c30*/  DFMA R16, R16, R8, R16 ;  /* 0x000000081010722b */ /* 0x000fd00000000010 */
[----:B------:R-:W-:-:S08]  /*0c40*/  DMUL R8, R6, R16 ;  /* 0x0000001006087228 */ /* 0x000fd00000000000 */
[----:B------:R-:W-:-:S08]  /*0c50*/  DFMA R8, R6, R16, R8 ;  /* 0x000000100608722b */ /* 0x000fd00000000008 */
[----:B------:R-:W-:-:S08]  /*0c60*/  DMUL R14, R8, R8 ;  /* 0x00000008080e7228 */ /* 0x000fd00000000000 */
[----:B------:R-:W-:Y:S01]  /*0c70*/  DFMA R12, R14, UR4, R18 ;  /* 0x000000040e0c7c2b */ /* 0x000fe20008000012 */
[----:B------:R-:W-:Y:S01]  /*0c80*/  UMOV UR4, 0x75488a3f ;  /* 0x75488a3f00047882 */ /* 0x000fe20000000000 */
[----:B------:R-:W-:Y:S01]  /*0c90*/  UMOV UR5, 0x3ef3b20a ;  /* 0x3ef3b20a00057882 */ /* 0x000fe20000000000 */
[----:B------:R-:W-:-:S05]  /*0ca0*/  DADD R18, R6, -R8 ;  /* 0x0000000006127229 */ /* 0x000fca0000000808 */
[----:B------:R-:W-:Y:S01]  /*0cb0*/  DFMA R12, R14, R12, UR4 ;  /* 0x000000040e0c7e2b */ /* 0x000fe2000800000c */
[----:B------:R-:W-:Y:S01]  /*0cc0*/  UMOV UR4, 0xe4faecd5 ;  /* 0xe4faecd500047882 */ /* 0x000fe20000000000 */
[----:B------:R-:W-:Y:S01]  /*0cd0*/  UMOV UR5, 0x3f1745cd ;  /* 0x3f1745cd00057882 */ /* 0x000fe20000000000 */
[----:B------:R-:W-:-:S05]  /*0ce0*/  DADD R22, R18, R18 ;  /* 0x0000000012167229 */ /* 0x000fca0000000012 */
[----:B------:R-:W-:Y:S01]  /*0cf0*/  DFMA R12, R14, R12, UR4 ;  /* 0x000000040e0c7e2b */ /* 0x000fe2000800000c */
[----:B------:R-:W-:Y:S01]  /*0d00*/  UMOV UR4, 0x258a578b ;  /* 0x258a578b00047882 */ /* 0x000fe20000000000 */
[----:B------:R-:W-:Y:S01]  /*0d10*/  UMOV UR5, 0x3f3c71c7 ;  /* 0x3f3c71c700057882 */ /* 0x000fe20000000000 */
[-C--:B------:R-:W-:Y:S02]  /*0d20*/  DFMA R6, R6, -R8.reuse, R22 ;  /* 0x800000080606722b */ /* 0x080fe40000000016 */
[----:B------:R-:W-:-:S03]  /*0d30*/  DMUL R22, R8, R8 ;  /* 0x0000000808167228 */ /* 0x000fc60000000000 */
[----:B------:R-:W-:Y:S01]  /*0d40*/  DFMA R12, R14, R12, UR4 ;  /* 0x000000040e0c7e2b */ /* 0x000fe2000800000c */
[----:B------:R-:W-:Y:S01]  /*0d50*/  UMOV UR4, 0x9242b910 ;  /* 0x9242b91000047882 */ /* 0x000fe20000000000 */
[----:B------:R-:W-:Y:S01]  /*0d60*/  UMOV UR5, 0x3f624924 ;  /* 0x3f62492400057882 */ /* 0x000fe20000000000 */
[----:B------:R-:W-:-:S05]  /*0d70*/  DMUL R6, R16, R6 ;  /* 0x0000000610067228 */ /* 0x000fca0000000000 */
[----:B------:R-:W-:Y:S01]  /*0d80*/  DFMA R12, R14, R12, UR4 ;  /* 0x000000040e0c7e2b */ /* 0x000fe2000800000c */
[----:B------:R-:W-:Y:S01]  /*0d90*/  UMOV UR4, 0x99999dfb ;  /* 0x99999dfb00047882 */ /* 0x000fe20000000000 */
[----:B------:R-:W-:-:S03]  /*0da0*/  UMOV UR5, 0x3f899999 ;  /* 0x3f89999900057882 */ /* 0x000fc60000000000 */
[----:B------:R-:W-:Y:S02]  /*0db0*/  VIADD R27, R7, 0x100000 ;  /* 0x00100000071b7836 */ /* 0x000fe40000000000 */
[----:B------:R-:W-:Y:S01]  /*0dc0*/  IMAD.MOV.U32 R26, RZ, RZ, R6 ;  /* 0x000000ffff1a7224 */ /* 0x000fe200078e0006 */
[----:B------:R-:W-:Y:S01]  /*0dd0*/  DFMA R18, R14, R12, UR4 ;  /* 0x000000040e127e2b */ /* 0x000fe2000800000c */
[----:B------:R-:W-:Y:S01]  /*0de0*/  UMOV UR4, 0x55555555 ;  /* 0x5555555500047882 */ /* 0x000fe20000000000 */
[----:B------:R-:W-:-:S06]  /*0df0*/  UMOV UR5, 0x3fb55555 ;  /* 0x3fb5555500057882 */ /* 0x000fcc0000000000 */
[----:B------:R-:W-:-:S08]  /*0e00*/  DFMA R12, R14, R18, UR4 ;  /* 0x000000040e0c7e2b */ /* 0x000fd00008000012 */
[----:B------:R-:W-:Y:S01]  /*0e10*/  DADD R16, -R12, UR4 ;  /* 0x000000040c107e29 */ /* 0x000fe20008000100 */
[----:B------:R-:W-:Y:S01]  /*0e20*/  UMOV UR4, 0xb9e7b0 ;  /* 0x00b9e7b000047882 */ /* 0x000fe20000000000 */
[----:B------:R-:W-:-:S06]  /*0e30*/  UMOV UR5, 0x3c46a4cb ;  /* 0x3c46a4cb00057882 */ /* 0x000fcc0000000000 */
[----:B------:R-:W-:Y:S02]  /*0e40*/  DFMA R18, R14, R18, R16 ;  /* 0x000000120e12722b */ /* 0x000fe40000000010 */
[C---:B------:R-:W-:Y:S02]  /*0e50*/  DFMA R16, R8.reuse, R8, -R22 ;  /* 0x000000080810722b */ /* 0x040fe40000000816 */
[----:B------:R-:W-:-:S04]  /*0e60*/  DMUL R14, R8, R22 ;  /* 0x00000016080e7228 */ /* 0x000fc80000000000 */
[----:B------:R-:W-:Y:S01]  /*0e70*/  DADD R18, R18, -UR4 ;  /* 0x8000000412127e29 */ /* 0x000fe20008000000 */
[----:B------:R-:W-:Y:S01]  /*0e80*/  UMOV UR4, 0x80000000 ;  /* 0x8000000000047882 */ /* 0x000fe20000000000 */
[C---:B------:R-:W-:Y:S01]  /*0e90*/  DFMA R16, R8.reuse, R26, R16 ;  /* 0x0000001a0810722b */ /* 0x040fe20000000010 */
[----:B------:R-:W-:Y:S01]  /*0ea0*/  UMOV UR5, 0x43300000 ;  /* 0x4330000000057882 */ /* 0x000fe20000000000 */
[----:B------:R-:W-:-:S08]  /*0eb0*/  DFMA R26, R8, R22, -R14 ;  /* 0x00000016081a722b */ /* 0x000fd0000000080e */
[----:B------:R-:W-:Y:S02]  /*0ec0*/  DFMA R26, R6, R22, R26 ;  /* 0x00000016061a722b */ /* 0x000fe4000000001a */
[----:B------:R-:W-:-:S06]  /*0ed0*/  DADD R22, R12, R18 ;  /* 0x000000000c167229 */ /* 0x000fcc0000000012 */
[----:B------:R-:W-:Y:S02]  /*0ee0*/  DFMA R16, R8, R16, R26 ;  /* 0x000000100810722b */ /* 0x000fe4000000001a */
[----:B------:R-:W-:Y:S02]  /*0ef0*/  DADD R26, R12, -R22 ;  /* 0x000000000c1a7229 */ /* 0x000fe40000000816 */
[----:B------:R-:W-:-:S06]  /*0f00*/  DMUL R12, R22, R14 ;  /* 0x0000000e160c7228 */ /* 0x000fcc0000000000 */
[----:B------:R-:W-:Y:S02]  /*0f10*/  DADD R18, R18, R26 ;  /* 0x0000000012127229 */ /* 0x000fe4000000001a */
[----:B------:R-:W-:-:S08]  /*0f20*/  DFMA R26, R22, R14, -R12 ;  /* 0x0000000e161a722b */ /* 0x000fd0000000080c */
[----:B------:R-:W-:-:S08]  /*0f30*/  DFMA R16, R22, R16, R26 ;  /* 0x000000101610722b */ /* 0x000fd0000000001a */
[----:B------:R-:W-:-:S08]  /*0f40*/  DFMA R18, R18, R14, R16 ;  /* 0x0000000e1212722b */ /* 0x000fd00000000010 */
[----:B------:R-:W-:-:S08]  /*0f50*/  DADD R16, R12, R18 ;  /* 0x000000000c107229 */ /* 0x000fd00000000012 */
[--C-:B------:R-:W-:Y:S02]  /*0f60*/  DADD R14, R8, R16.reuse ;  /* 0x00000000080e7229 */ /* 0x100fe40000000010 */
[----:B------:R-:W-:-:S06]  /*0f70*/  DADD R12, R12, -R16 ;  /* 0x000000000c0c7229 */ /* 0x000fcc0000000810 */
[----:B------:R-:W-:Y:S02]  /*0f80*/  DADD R8, R8, -R14 ;  /* 0x0000000008087229 */ /* 0x000fe4000000080e */
[----:B------:R-:W-:-:S06]  /*0f90*/  DADD R12, R18, R12 ;  /* 0x00000000120c7229 */ /* 0x000fcc000000000c */
[----:B------:R-:W-:-:S08]  /*0fa0*/  DADD R8, R16, R8 ;  /* 0x0000000010087229 */ /* 0x000fd00000000008 */
[----:B------:R-:W-:-:S08]  /*0fb0*/  DADD R8, R12, R8 ;  /* 0x000000000c087229 */ /* 0x000fd00000000008 */
[----:B------:R-:W-:Y:S01]  /*0fc0*/  DADD R8, R6, R8 ;  /* 0x0000000006087229 */ /* 0x000fe20000000008 */
[----:B------:R-:W-:Y:S01]  /*0fd0*/  LOP3.LUT R6, R11, 0x80000000, RZ, 0x3c, !PT ;  /* 0x800000000b067812 */ /* 0x000fe200078e3cff */
[----:B------:R-:W-:-:S06]  /*0fe0*/  IMAD.MOV.U32 R7, RZ, RZ, 0x43300000 ;  /* 0x43300000ff077424 */ /* 0x000fcc00078e00ff */
[----:B------:R-:W-:Y:S02]  /*0ff0*/  DADD R10, R14, R8 ;  /* 0x000000000e0a7229 */ /* 0x000fe40000000008 */
[----:B------:R-:W-:Y:S01]  /*1000*/  DADD R12, R6, -UR4 ;  /* 0x80000004060c7e29 */ /* 0x000fe20008000000 */
[----:B------:R-:W-:Y:S01]  /*1010*/  UMOV UR4, 0xfefa39ef ;  /* 0xfefa39ef00047882 */ /* 0x000fe20000000000 */
[----:B------:R-:W-:-:S04]  /*1020*/  UMOV UR5, 0x3fe62e42 ;  /* 0x3fe62e4200057882 */ /* 0x000fc80000000000 */
[--C-:B------:R-:W-:Y:S02]  /*1030*/  DADD R14, R14, -R10.reuse ;  /* 0x000000000e0e7229 */ /* 0x100fe4000000080a */
[----:B------:R-:W-:-:S06]  /*1040*/  DFMA R6, R12, UR4, R10 ;  /* 0x000000040c067c2b */ /* 0x000fcc000800000a */
[----:B------:R-:W-:Y:S02]  /*1050*/  DADD R14, R8, R14 ;  /* 0x00000000080e7229 */ /* 0x000fe4000000000e */
[----:B------:R-:W-:-:S08]  /*1060*/  DFMA R16, R12, -UR4, R6 ;  /* 0x800000040c107c2b */ /* 0x000fd00008000006 */
[----:B------:R-:W-:-:S08]  /*1070*/  DADD R16, -R10, R16 ;  /* 0x000000000a107229 */ /* 0x000fd00000000110 */
[----:B------:R-:W-:-:S08]  /*1080*/  DADD R14, R14, -R16 ;  /* 0x000000000e0e7229 */ /* 0x000fd00000000810 */
[----:B------:R-:W-:-:S08]  /*1090*/  DFMA R14, R12, UR8, R14 ;  /* 0x000000080c0e7c2b */ /* 0x000fd0000800000e */
[----:B------:R-:W-:-:S08]  /*10a0*/  DADD R8, R6, R14 ;  /* 0x0000000006087229 */ /* 0x000fd0000000000e */
[----:B------:R-:W-:Y:S02]  /*10b0*/  DADD R10, R6, -R8 ;  /* 0x00000000060a7229 */ /* 0x000fe40000000808 */
[----:B------:R-:W-:-:S06]  /*10c0*/  DMUL R6, R8, 2 ;  /* 0x4000000008067828 */ /* 0x000fcc0000000000 */
[----:B------:R-:W-:Y:S02]  /*10d0*/  DADD R10, R14, R10 ;  /* 0x000000000e0a7229 */ /* 0x000fe4000000000a */
[----:B------:R-:W-:-:S08]  /*10e0*/  DFMA R12, R8, 2, -R6 ;  /* 0x40000000080c782b */ /* 0x000fd00000000806 */
[----:B------:R-:W-:Y:S01]  /*10f0*/  DFMA R12, R10, 2, R12 ;  /* 0x400000000a0c782b */ /* 0x000fe2000000000c */
[----:B------:R-:W-:Y:S02]  /*1100*/  IMAD.MOV.U32 R10, RZ, RZ, 0x652b82fe ;  /* 0x652b82feff0a7424 */ /* 0x000fe400078e00ff */
[----:B------:R-:W-:-:S05]  /*1110*/  IMAD.MOV.U32 R11, RZ, RZ, 0x3ff71547 ;  /* 0x3ff71547ff0b7424 */ /* 0x000fca00078e00ff */
[----:B------:R-:W-:-:S08]  /*1120*/  DADD R8, R6, R12 ;  /* 0x0000000006087229 */ /* 0x000fd0000000000c */
[----:B------:R-:W-:Y:S02]  /*1130*/  DFMA R10, R8, R10, 6.75539944105574400000e+15 ;  /* 0x43380000080a742b */ /* 0x000fe4000000000a */
[----:B------:R-:W-:Y:S01]  /*1140*/  FSETP.GEU.AND P0, PT, |R9|, 4.1917929649353027344, PT ;  /* 0x4086232b0900780b */ /* 0x000fe20003f0e200 */
[----:B------:R-:W-:-:S05]  /*1150*/  DADD R6, R6, -R8 ;  /* 0x0000000006067229 */ /* 0x000fca0000000808 */
[----:B------:R-:W-:-:S03]  /*1160*/  DADD R14, R10, -6.75539944105574400000e+15 ;  /* 0xc33800000a0e7429 */ /* 0x000fc60000000000 */
[----:B------:R-:W-:-:S05]  /*1170*/  DADD R12, R12, R6 ;  /* 0x000000000c0c7229 */ /* 0x000fca0000000006 */
[----:B------:R-:W-:Y:S01]  /*1180*/  DFMA R16, R14, -UR4, R8 ;  /* 0x800000040e107c2b */ /* 0x000fe20008000008 */
[----:B------:R-:W-:Y:S01]  /*1190*/  UMOV UR4, 0x3b39803f ;  /* 0x3b39803f00047882 */ /* 0x000fe20000000000 */
[----:B------:R-:W-:-:S06]  /*11a0*/  UMOV UR5, 0x3c7abc9e ;  /* 0x3c7abc9e00057882 */ /* 0x000fcc0000000000 */
[----:B------:R-:W-:Y:S01]  /*11b0*/  DFMA R14, R14, -UR4, R16 ;  /* 0x800000040e0e7c2b */ /* 0x000fe20008000010 */
[----:B------:R-:W-:Y:S01]  /*11c0*/  UMOV UR4, 0x69ce2bdf ;  /* 0x69ce2bdf00047882 */ /* 0x000fe20000000000 */
[----:B------:R-:W-:Y:S01]  /*11d0*/  IMAD.MOV.U32 R16, RZ, RZ, -0x35dec16 ;  /* 0xfca213eaff107424 */ /* 0x000fe200078e00ff */
[----:B------:R-:W-:Y:S01]  /*11e0*/  UMOV UR5, 0x3e5ade15 ;  /* 0x3e5ade1500057882 */ /* 0x000fe20000000000 */
[----:B------:R-:W-:-:S06]  /*11f0*/  IMAD.MOV.U32 R17, RZ, RZ, 0x3e928af3 ;  /* 0x3e928af3ff117424 */ /* 0x000fcc00078e00ff */
[----:B------:R-:W-:Y:S01]  /*1200*/  DFMA R16, R14, UR4, R16 ;  /* 0x000000040e107c2b */ /* 0x000fe20008000010 */
[----:B------:R-:W-:Y:S01]  /*1210*/  UMOV UR4, 0x62401315 ;  /* 0x6240131500047882 */ /* 0x000fe20000000000 */
[----:B------:R-:W-:-:S06]  /*1220*/  UMOV UR5, 0x3ec71dee ;  /* 0x3ec71dee00057882 */ /* 0x000fcc0000000000 */
[----:B------:R-:W-:Y:S01]  /*1230*/  DFMA R16, R14, R16, UR4 ;  /* 0x000000040e107e2b */ /* 0x000fe20008000010 */
        /* <DEDUP_REMOVED lines=20> */
[----:B------:R-:W-:-:S08]  /*1380*/  DFMA R16, R14, R16, UR4 ;  /* 0x000000040e107e2b */ /* 0x000fd00008000010 */
[----:B------:R-:W-:-:S08]  /*1390*/  DFMA R16, R14, R16, 1 ;  /* 0x3ff000000e10742b */ /* 0x000fd00000000010 */
[----:B------:R-:W-:-:S10]  /*13a0*/  DFMA R14, R14, R16, 1 ;  /* 0x3ff000000e0e742b */ /* 0x000fd40000000010 */
[----:B------:R-:W-:Y:S02]  /*13b0*/  IMAD R7, R10, 0x100000, R15 ;  /* 0x001000000a077824 */ /* 0x000fe400078e020f */
[----:B------:R-:W-:Y:S01]  /*13c0*/  IMAD.MOV.U32 R6, RZ, RZ, R14 ;  /* 0x000000ffff067224 */ /* 0x000fe200078e000e */
[----:B------:R-:W-:Y:S06]  /*13d0*/  @!P0 BRA `(.L_x_10) ;  /* 0x0000000000348947 */ /* 0x000fec0003800000 */
[----:B------:R-:W-:Y:S01]  /*13e0*/  FSETP.GEU.AND P1, PT, |R9|, 4.2275390625, PT ;  /* 0x408748000900780b */ /* 0x000fe20003f2e200 */
[C---:B------:R-:W-:Y:S02]  /*13f0*/  DADD R6, R8.reuse, +INF ;  /* 0x7ff0000008067429 */ /* 0x040fe40000000000 */
[----:B------:R-:W-:-:S08]  /*1400*/  DSETP.GEU.AND P0, PT, R8, RZ, PT ;  /* 0x000000ff0800722a */ /* 0x000fd00003f0e000 */
[----:B------:R-:W-:Y:S02]  /*1410*/  FSEL R6, R6, RZ, P0 ;  /* 0x000000ff06067208 */ /* 0x000fe40000000000 */
[----:B------:R-:W-:Y:S01]  /*1420*/  FSEL R7, R7, RZ, P0 ;  /* 0x000000ff07077208 */ /* 0x000fe20000000000 */
[----:B------:R-:W-:Y:S06]  /*1430*/  @P1 BRA `(.L_x_10) ;  /* 0x00000000001c1947 */ /* 0x000fec0003800000 */
[----:B------:R-:W-:-:S04]  /*1440*/  LEA.HI R6, R10, R10, RZ, 0x1 ;  /* 0x0000000a0a067211 */ /* 0x000fc800078f08ff */
[----:B------:R-:W-:-:S05]  /*1450*/  SHF.R.S32.HI R7, RZ, 0x1, R6 ;  /* 0x00000001ff077819 */ /* 0x000fca0000011406 */
[----:B------:R-:W-:Y:S02]  /*1460*/  IMAD.IADD R6, R10, 0x1, -R7 ;  /* 0x000000010a067824 */ /* 0x000fe400078e0a07 */
[----:B------:R-:W-:-:S03]  /*1470*/  IMAD R15, R7, 0x100000, R15 ;  /* 0x00100000070f7824 */ /* 0x000fc600078e020f */
[----:B------:R-:W-:Y:S01]  /*1480*/  LEA R7, R6, 0x3ff00000, 0x14 ;  /* 0x3ff0000006077811 */ /* 0x000fe200078ea0ff */
[----:B------:R-:W-:-:S06]  /*1490*/  IMAD.MOV.U32 R6, RZ, RZ, RZ ;  /* 0x000000ffff067224 */ /* 0x000fcc00078e00ff */
[----:B------:R-:W-:-:S11]  /*14a0*/  DMUL R6, R14, R6 ;  /* 0x000000060e067228 */ /* 0x000fd60000000000 */
.L_x_10:
[----:B------:R-:W-:Y:S01]  /*14b0*/  DFMA R12, R12, R6, R6 ;  /* 0x000000060c0c722b */ /* 0x000fe20000000006 */
[----:B------:R-:W-:Y:S01]  /*14c0*/  IMAD.MOV.U32 R21, RZ, RZ, 0x0 ;  /* 0x00000000ff157424 */ /* 0x000fe200078e00ff */
[----:B------:R-:W-:-:S08]  /*14d0*/  DSETP.NEU.AND P0, PT, |R6|, +INF , PT ;  /* 0x7ff000000600742a */ /* 0x000fd00003f0d200 */
[----:B------:R-:W-:Y:S02]  /*14e0*/  FSEL R8, R6, R12, !P0 ;  /* 0x0000000c06087208 */ /* 0x000fe40004000000 */
[----:B------:R-:W-:Y:S01]  /*14f0*/  FSEL R9, R7, R13, !P0 ;  /* 0x0000000d07097208 */ /* 0x000fe20004000000 */
[----:B------:R-:W-:Y:S06]  /*1500*/  RET.REL.NODEC R20 `(_Z12PRECONDITIONiddPdS_) ;  /* 0xffffffe814bc7950 */ /* 0x000fec0003c3ffff */
.L_x_11:
        /* <DEDUP_REMOVED lines=15> */
.L_x_31:


//--------------------- .text._Z9LAPLACIANiddPdS_ --------------------------
	.section	.text._Z9LAPLACIANiddPdS_,"ax",@progbits
	.align	128
        .global         _Z9LAPLACIANiddPdS_
        .type           _Z9LAPLACIANiddPdS_,@function
        .size           _Z9LAPLACIANiddPdS_,(.L_x_32 - _Z9LAPLACIANiddPdS_)
        .other          _Z9LAPLACIANiddPdS_,@"STO_CUDA_ENTRY STV_DEFAULT"
_Z9LAPLACIANiddPdS_:
.text._Z9LAPLACIANiddPdS_:
        /* <DEDUP_REMOVED lines=14> */
[C---:B------:R-:W-:Y:S02]  /*00e0*/  IMAD R3, R2.reuse, UR8, RZ ;  /* 0x0000000802037c24 */ /* 0x040fe4000f8e02ff */
[----:B------:R-:W-:-:S04]  /*00f0*/  ISETP.EQ.OR P0, PT, R2, RZ, P0 ;  /* 0x000000ff0200720c */ /* 0x000fc80000702670 */
[----:B------:R-:W-:Y:S01]  /*0100*/  ISETP.EQ.OR P0, PT, R2, UR4, P0 ;  /* 0x0000000402007c0c */ /* 0x000fe20008702670 */
[----:B------:R-:W-:-:S12]  /*0110*/  IMAD.IADD R2, R0, 0x1, R3 ;  /* 0x0000000100027824 */ /* 0x000fd800078e0203 */
[----:B0-----:R-:W-:Y:S05]  /*0120*/  @P0 BRA `(.L_x_12) ;  /* 0x0000000000d00947 */ /* 0x001fea0003800000 */
[----:B------:R-:W0:Y:S01]  /*0130*/  LDCU.64 UR4, c[0x0][0x398] ;  /* 0x00007300ff0477ac */ /* 0x000e220008000a00 */
[----:B------:R-:W1:Y:S01]  /*0140*/  LDC.64 R4, c[0x0][0x398] ;  /* 0x0000e600ff047b82 */ /* 0x000e620000000a00 */
[----:B------:R-:W-:Y:S01]  /*0150*/  SHF.R.S32.HI R6, RZ, 0x1f, R0 ;  /* 0x0000001fff067819 */ /* 0x000fe20000011400 */
[----:B------:R-:W-:Y:S01]  /*0160*/  IMAD R12, RZ, RZ, -UR8 ;  /* 0x80000008ff0c7e24 */ /* 0x000fe2000f8e02ff */
[----:B------:R-:W-:Y:S01]  /*0170*/  IADD3 R7, P0, PT, R0, R3, RZ ;  /* 0x0000000300077210 */ /* 0x000fe20007f1e0ff */
[----:B------:R-:W-:-:S03]  /*0180*/  VIADD R13, R2, UR8 ;  /* 0x00000008020d7c36 */ /* 0x000fc60008000000 */
[C---:B------:R-:W-:Y:S01]  /*0190*/  LEA.HI.X.SX32 R6, R3.reuse, R6, 0x1, P0 ;  /* 0x0000000603067211 */ /* 0x040fe200000f0eff */
[----:B------:R-:W-:Y:S01]  /*01a0*/  VIADD R3, R3, UR8 ;  /* 0x0000000803037c36 */ /* 0x000fe20008000000 */
[----:B------:R-:W2:Y:S01]  /*01b0*/  LDC.64 R16, c[0x0][0x390] ;  /* 0x0000e400ff107b82 */ /* 0x000ea20000000a00 */
[----:B0-----:R-:W-:-:S04]  /*01c0*/  LEA R10, P0, R7, UR4, 0x3 ;  /* 0x00000004070a7c11 */ /* 0x001fc8000f8018ff */
[----:B------:R-:W-:Y:S01]  /*01d0*/  LEA.HI.X R11, R7, UR5, R6, 0x3, P0 ;  /* 0x00000005070b7c11 */ /* 0x000fe200080f1c06 */
[----:B------:R-:W-:Y:S01]  /*01e0*/  IMAD R3, R12, 0x2, R3 ;  /* 0x000000020c037824 */ /* 0x000fe200078e0203 */
[----:B------:R-:W2:Y:S01]  /*01f0*/  LDCU.64 UR4, c[0x0][0x388] ;  /* 0x00007100ff0477ac */ /* 0x000ea20008000a00 */
[----:B-1----:R-:W-:Y:S02]  /*0200*/  IMAD.WIDE R12, R13, 0x8, R4 ;  /* 0x000000080d0c7825 */ /* 0x002fe400078e0204 */
[----:B------:R-:W3:Y:S04]  /*0210*/  LDG.E.64 R6, desc[UR6][R10.64+-0x8] ;  /* 0xfffff8060a067981 */ /* 0x000ee8000c1e1b00 */
[----:B------:R-:W3:Y:S01]  /*0220*/  LDG.E.64 R8, desc[UR6][R10.64+0x8] ;  /* 0x000008060a087981 */ /* 0x000ee2000c1e1b00 */
[----:B------:R-:W-:-:S03]  /*0230*/  IADD3 R3, PT, PT, R0, R3, RZ ;  /* 0x0000000300037210 */ /* 0x000fc60007ffe0ff */
[----:B------:R-:W4:Y:S02]  /*0240*/  LDG.E.64 R12, desc[UR6][R12.64] ;  /* 0x000000060c0c7981 */ /* 0x000f24000c1e1b00 */
[----:B------:R-:W-:-:S05]  /*0250*/  IMAD.WIDE R4, R3, 0x8, R4 ;  /* 0x0000000803047825 */ /* 0x000fca00078e0204 */
[----:B------:R-:W5:Y:S01]  /*0260*/  LDG.E.64 R14, desc[UR6][R4.64] ;  /* 0x00000006040e7981 */ /* 0x000f62000c1e1b00 */
[----:B------:R-:W-:Y:S01]  /*0270*/  MOV R0, 0x2d0 ;  /* 0x000002d000007802 */ /* 0x000fe20000000f00 */
[----:B---3--:R-:W-:-:S08]  /*0280*/  DADD R6, R6, R8 ;  /* 0x0000000006067229 */ /* 0x008fd00000000008 */
[----:B----4-:R-:W-:Y:S02]  /*0290*/  DADD R8, R6, R12 ;  /* 0x0000000006087229 */ /* 0x010fe4000000000c */
[----:B--2---:R-:W-:-:S06]  /*02a0*/  DMUL R6, R16, UR4 ;  /* 0x0000000410067c28 */ /* 0x004fcc0008000000 */
[----:B-----5:R-:W-:-:S11]  /*02b0*/  DADD R8, R8, R14 ;  /* 0x0000000008087229 */ /* 0x020fd6000000000e */
[----:B------:R-:W-:Y:S05]  /*02c0*/  CALL.REL.NOINC `($_Z9LAPLACIANiddPdS_$__internal_accurate_pow) ;  /* 0x0000000000787944 */ /* 0x000fea0003c00000 */
[----:B------:R-:W0:Y:S08]  /*02d0*/  LDC R11, c[0x0][0x380] ;  /* 0x0000e000ff0b7b82 */ /* 0x000e300000000800 */
[----:B------:R-:W1:Y:S01]  /*02e0*/  LDC.64 R12, c[0x0][0x3a0] ;  /* 0x0000e800ff0c7b82 */ /* 0x000e620000000a00 */
[----:B0-----:R-:W-:-:S06]  /*02f0*/  IMAD.WIDE R10, R11, 0x8, R4 ;  /* 0x000000080b0a7825 */ /* 0x001fcc00078e0204 */
[----:B------:R-:W5:Y:S01]  /*0300*/  LDG.E.64 R10, desc[UR6][R10.64] ;  /* 0x000000060a0a7981 */ /* 0x000f62000c1e1b00 */
[C---:B------:R-:W-:Y:S02]  /*0310*/  DADD R4, R6.reuse, 2 ;  /* 0x4000000006047429 */ /* 0x040fe40000000000 */
[----:B------:R-:W-:-:S08]  /*0320*/  DSETP.NEU.AND P0, PT, R6, RZ, PT ;  /* 0x000000ff0600722a */ /* 0x000fd00003f0d000 */
[----:B------:R-:W-:Y:S01]  /*0330*/  LOP3.LUT R4, R5, 0x7ff00000, RZ, 0xc0, !PT ;  /* 0x7ff0000005047812 */ /* 0x000fe200078ec0ff */
[----:B------:R-:W-:-:S03]  /*0340*/  IMAD.MOV.U32 R5, RZ, RZ, R16 ;  /* 0x000000ffff057224 */ /* 0x000fc600078e0010 */
[----:B------:R-:W-:Y:S01]  /*0350*/  ISETP.NE.AND P1, PT, R4, 0x7ff00000, PT ;  /* 0x7ff000000400780c */ /* 0x000fe20003f25270 */
[----:B------:R-:W-:Y:S01]  /*0360*/  IMAD.MOV.U32 R4, RZ, RZ, R3 ;  /* 0x000000ffff047224 */ /* 0x000fe200078e0003 */
[----:B------:R-:W-:-:S11]  /*0370*/  @!P0 CS2R R4, SRZ ;  /* 0x0000000000048805 */ /* 0x000fd6000001ff00 */
[----:B-1----:R-:W-:Y:S05]  /*0380*/  @P1 BRA `(.L_x_13) ;  /* 0x0000000000181947 */ /* 0x002fea0003800000 */
[----:B------:R-:W-:-:S14]  /*0390*/  DSETP.NAN.AND P0, PT, R6, R6, PT ;  /* 0x000000060600722a */ /* 0x000fdc0003f08000 */
[----:B------:R-:W-:Y:S01]  /*03a0*/  @P0 DADD R4, R6, 2 ;  /* 0x4000000006040429 */ /* 0x000fe20000000000 */
[----:B------:R-:W-:Y:S10]  /*03b0*/  @P0 BRA `(.L_x_13) ;  /* 0x00000000000c0947 */ /* 0x000ff40003800000 */
[----:B------:R-:W-:-:S14]  /*03c0*/  DSETP.NEU.AND P0, PT, |R6|, +INF , PT ;  /* 0x7ff000000600742a */ /* 0x000fdc0003f0d200 */
[----:B------:R-:W-:Y:S02]  /*03d0*/  @!P0 IMAD.MOV.U32 R4, RZ, RZ, 0x0 ;  /* 0x00000000ff048424 */ /* 0x000fe400078e00ff */
[----:B------:R-:W-:-:S07]  /*03e0*/  @!P0 IMAD.MOV.U32 R5, RZ, RZ, 0x7ff00000 ;  /* 0x7ff00000ff058424 */ /* 0x000fce00078e00ff */
.L_x_13:
[----:B------:R-:W-:Y:S01]  /*03f0*/  DADD R4, R4, 4 ;  /* 0x4010000004047429 */ /* 0x000fe20000000000 */
[----:B------:R-:W-:Y:S01]  /*0400*/  IMAD.WIDE R2, R2, 0x8, R12 ;  /* 0x0000000802027825 */ /* 0x000fe200078e020c */
[----:B------:R-:W-:-:S08]  /*0410*/  DSETP.NEU.AND P0, PT, R6, 1, PT ;  /* 0x3ff000000600742a */ /* 0x000fd00003f0d000 */
[----:B------:R-:W-:Y:S02]  /*0420*/  FSEL R4, R4, RZ, P0 ;  /* 0x000000ff04047208 */ /* 0x000fe40000000000 */
[----:B------:R-:W-:-:S06]  /*0430*/  FSEL R5, R5, 2.3125, P0 ;  /* 0x4014000005057808 */ /* 0x000fcc0000000000 */
[----:B-----5:R-:W-:-:S07]  /*0440*/  DFMA R8, -R10, R4, R8 ;  /* 0x000000040a08722b */ /* 0x020fce0000000108 */
[----:B------:R-:W-:Y:S01]  /*0450*/  STG.E.64 desc[UR6][R2.64], R8 ;  /* 0x0000000802007986 */ /* 0x000fe2000c101b06 */
[----:B------:R-:W-:Y:S05]  /*0460*/  EXIT ;  /* 0x000000000000794d */ /* 0x000fea0003800000 */
.L_x_12:
[----:B------:R-:W0:Y:S02]  /*0470*/  LDC.64 R4, c[0x0][0x3a0] ;  /* 0x0000e800ff047b82 */ /* 0x000e240000000a00 */
[----:B0-----:R-:W-:-:S05]  /*0480*/  IMAD.WIDE R4, R2, 0x8, R4 ;  /* 0x0000000802047825 */ /* 0x001fca00078e0204 */
[----:B------:R-:W-:Y:S01]  /*0490*/  STG.E.64 desc[UR6][R4.64], RZ ;  /* 0x000000ff04007986 */ /* 0x000fe2000c101b06 */
[----:B------:R-:W-:Y:S05]  /*04a0*/  EXIT ;  /* 0x000000000000794d */ /* 0x000fea0003800000 */
        .type           $_Z9LAPLACIANiddPdS_$__internal_accurate_pow,@function
        .size           $_Z9LAPLACIANiddPdS_$__internal_accurate_pow,(.L_x_32 - $_Z9LAPLACIANiddPdS_$__internal_accurate_pow)
$_Z9LAPLACIANiddPdS_$__internal_accurate_pow:
        /* <DEDUP_REMOVED lines=9> */
[----:B------:R-:W-:Y:S01]  /*0540*/  IMAD.MOV.U32 R10, RZ, RZ, R26 ;  /* 0x000000ffff0a7224 */ /* 0x000fe200078e001a */
[----:B------:R-:W-:-:S11]  /*0550*/  MOV R3, R27 ;  /* 0x0000001b00037202 */ /* 0x000fd60000000f00 */
[----:B------:R-:W-:-:S10]  /*0560*/  @!P0 DMUL R16, R26, 1.80143985094819840000e+16 ;  /* 0x435000001a108828 */ /* 0x000fd40000000000 */
[----:B------:R-:W-:Y:S02]  /*0570*/  @!P0 IMAD.MOV.U32 R3, RZ, RZ, R17 ;  /* 0x000000ffff038224 */ /* 0x000fe400078e0011 */
[----:B------:R-:W-:-:S03]  /*0580*/  @!P0 IMAD.MOV.U32 R10, RZ, RZ, R16 ;  /* 0x000000ffff0a8224 */ /* 0x000fc600078e0010 */
[----:B------:R-:W-:-:S04]  /*0590*/  LOP3.LUT R3, R3, 0x800fffff, RZ, 0xc0, !PT ;  /* 0x800fffff03037812 */ /* 0x000fc800078ec0ff */
[----:B------:R-:W-:-:S04]  /*05a0*/  LOP3.LUT R11, R3, 0x3ff00000, RZ, 0xfc, !PT ;  /* 0x3ff00000030b7812 */ /* 0x000fc800078efcff */
[----:B------:R-:W-:-:S13]  /*05b0*/  ISETP.GE.U32.AND P1, PT, R11, 0x3ff6a09f, PT ;  /* 0x3ff6a09f0b00780c */ /* 0x000fda0003f26070 */
[----:B------:R-:W-:-:S05]  /*05c0*/  @P1 VIADD R3, R11, 0xfff00000 ;  /* 0xfff000000b031836 */ /* 0x000fca0000000000 */
[----:B------:R-:W-:Y:S02]  /*05d0*/  @P1 MOV R11, R3 ;  /* 0x00000003000b1202 */ /* 0x000fe40000000f00 */
[----:B------:R-:W-:Y:S02]  /*05e0*/  SHF.R.U32.HI R3, RZ, 0x14, R27 ;  /* 0x00000014ff037819 */ /* 0x000fe4000001161b */
[----:B------:R-:W-:Y:S02]  /*05f0*/  @!P0 LEA.HI R3, R17, 0xffffffca, RZ, 0xc ;  /* 0xffffffca11038811 */ /* 0x000fe400078f60ff */
        /* <DEDUP_REMOVED lines=20> */
[----:B------:R-:W-:-:S05]  /*0740*/  DFMA R10, R10, -R14, R22 ;  /* 0x8000000e0a0a722b */ /* 0x000fca0000000016 */
[----:B------:R-:W-:Y:S01]  /*0750*/  DFMA R18, R24, R18, UR4 ;  /* 0x0000000418127e2b */ /* 0x000fe20008000012 */
[----:B------:R-:W-:Y:S01]  /*0760*/  UMOV UR4, 0x9242b910 ;  /* 0x9242b91000047882 */ /* 0x000fe20000000000 */
[----:B------:R-:W-:Y:S01]  /*0770*/  UMOV UR5, 0x3f624924 ;  /* 0x3f62492400057882 */ /* 0x000fe20000000000 */
[----:B------:R-:W-:Y:S02]  /*0780*/  DMUL R10, R12, R10 ;  /* 0x0000000a0c0a7228 */ /* 0x000fe40000000000 */
[----:B------:R-:W-:-:S03]  /*0790*/  DMUL R12, R14, R14 ;  /* 0x0000000e0e0c7228 */ /* 0x000fc60000000000 */
[----:B------:R-:W-:Y:S01]  /*07a0*/  DFMA R18, R24, R18, UR4 ;  /* 0x0000000418127e2b */ /* 0x000fe20008000012 */
[----:B------:R-:W-:Y:S01]  /*07b0*/  UMOV UR4, 0x99999dfb ;  /* 0x99999dfb00047882 */ /* 0x000fe20000000000 */
[----:B------:R-:W-:-:S06]  /*07c0*/  UMOV UR5, 0x3f899999 ;  /* 0x3f89999900057882 */ /* 0x000fcc0000000000 */
        /* <DEDUP_REMOVED lines=8> */
[----:B------:R-:W-:Y:S01]  /*0850*/  DFMA R22, R14, R14, -R12 ;  /* 0x0000000e0e16722b */ /* 0x000fe2000000080c */
[----:B------:R-:W-:Y:S01]  /*0860*/  VIADD R21, R11, 0x100000 ;  /* 0x001000000b157836 */ /* 0x000fe20000000000 */
[----:B------:R-:W-:-:S04]  /*0870*/  MOV R20, R10 ;  /* 0x0000000a00147202 */ /* 0x000fc80000000f00 */
[----:B------:R-:W-:Y:S01]  /*0880*/  DADD R24, R24, -UR4 ;  /* 0x8000000418187e29 */ /* 0x000fe20008000000 */
[----:B------:R-:W-:Y:S01]  /*0890*/  UMOV UR4, 0x80000000 ;  /* 0x8000000000047882 */ /* 0x000fe20000000000 */
[C---:B------:R-:W-:Y:S01]  /*08a0*/  DFMA R22, R14.reuse, R20, R22 ;  /* 0x000000140e16722b */ /* 0x040fe20000000016 */
[----:B------:R-:W-:Y:S01]  /*08b0*/  UMOV UR5, 0x43300000 ;  /* 0x4330000000057882 */ /* 0x000fe20000000000 */
[----:B------:R-:W-:-:S08]  /*08c0*/  DMUL R20, R14, R12 ;  /* 0x0000000c0e147228 */ /* 0x000fd00000000000 */
        /* <DEDUP_REMOVED lines=16> */
[----:B------:R-:W-:Y:S01]  /*09d0*/  DADD R14, R18, R14 ;  /* 0x00000000120e7229 */ /* 0x000fe2000000000e */
[C---:B------:R-:W-:Y:S02]  /*09e0*/  VIADD R18, R3.reuse, 0xfffffc01 ;  /* 0xfffffc0103127836 */ /* 0x040fe40000000000 */
[----:B------:R-:W-:-:S05]  /*09f0*/  @P1 VIADD R18, R3, 0xfffffc02 ;  /* 0xfffffc0203121836 */ /* 0x000fca0000000000 */
        /* <DEDUP_REMOVED lines=20> */
[----:B------:R-:W-:Y:S01]  /*0b40*/  MOV R14, 0x652b82fe ;  /* 0x652b82fe000e7802 */ /* 0x000fe20000000f00 */
[----:B------:R-:W-:-:S06]  /*0b50*/  IMAD.MOV.U32 R15, RZ, RZ, 0x3ff71547 ;  /* 0x3ff71547ff0f7424 */ /* 0x000fcc00078e00ff */
        /* <DEDUP_REMOVED lines=41> */
[----:B------:R-:W-:Y:S01]  /*0df0*/  LEA R11, R14, R19, 0x14 ;  /* 0x000000130e0b7211 */ /* 0x000fe200078ea0ff */
        /* <DEDUP_REMOVED lines=12> */
[----:B------:R-:W-:Y:S02]  /*0ec0*/  LEA R11, R10, 0x3ff00000, 0x14 ;  /* 0x3ff000000a0b7811 */ /* 0x000fe400078ea0ff */
[----:B------:R-:W-:-:S06]  /*0ed0*/  MOV R10, RZ ;  /* 0x000000ff000a7202 */ /* 0x000fcc0000000f00 */
[----:B------:R-:W-:-:S11]  /*0ee0*/  DMUL R10, R18, R10 ;  /* 0x0000000a120a7228 */ /* 0x000fd60000000000 */
.L_x_14:
[----:B------:R-:W-:Y:S02]  /*0ef0*/  DFMA R16, R16, R10, R10 ;  /* 0x0000000a1010722b */ /* 0x000fe4000000000a */
[----:B------:R-:W-:-:S08]  /*0f00*/  DSETP.NEU.AND P0, PT, |R10|, +INF , PT ;  /* 0x7ff000000a00742a */ /* 0x000fd00003f0d200 */
[----:B------:R-:W-:Y:S01]  /*0f10*/  FSEL R3, R10, R16, !P0 ;  /* 0x000000100a037208 */ /* 0x000fe20004000000 */
[----:B------:R-:W-:Y:S01]  /*0f20*/  IMAD.MOV.U32 R10, RZ, RZ, R0 ;  /* 0x000000ffff0a7224 */ /* 0x000fe200078e0000 */
[----:B------:R-:W-:Y:S01]  /*0f30*/  FSEL R16, R11, R17, !P0 ;  /* 0x000000110b107208 */ /* 0x000fe20004000000 */
[----:B------:R-:W-:-:S04]  /*0f40*/  IMAD.MOV.U32 R11, RZ, RZ, 0x0 ;  /* 0x00000000ff0b7424 */ /* 0x000fc800078e00ff */
[----:B------:R-:W-:Y:S05]  /*0f50*/  RET.REL.NODEC R10 `(_Z9LAPLACIANiddPdS_) ;  /* 0xfffffff00a287950 */ /* 0x000fea0003c3ffff */
.L_x_15:
        /* <DEDUP_REMOVED lines=10> */
.L_x_32:


//--------------------- .text._Z20EVALUATE_ERROR_BLOCKiPdS_S_ --------------------------
	.section	.text._Z20EVALUATE_ERROR_BLOCKiPdS_S_,"ax",@progbits
	.align	128
        .global         _Z20EVALUATE_ERROR_BLOCKiPdS_S_
        .type           _Z20EVALUATE_ERROR_BLOCKiPdS_S_,@function
        .size           _Z20EVALUATE_ERROR_BLOCKiPdS_S_,(.L_x_33 - _Z20EVALUATE_ERROR_BLOCKiPdS_S_)
        .other          _Z20EVALUATE_ERROR_BLOCKiPdS_S_,@"STO_CUDA_ENTRY STV_DEFAULT"
_Z20EVALUATE_ERROR_BLOCKiPdS_S_:
.text._Z20EVALUATE_ERROR_BLOCKiPdS_S_:
[----:B------:R-:W-:Y:S01]  /*0000*/  LDC R1, c[0x0][0x37c] ;  /* 0x0000df00ff017b82 */ /* 0x000fe20000000800 */
[----:B------:R-:W0:Y:S07]  /*0010*/  S2R R7, SR_TID.X ;  /* 0x0000000000077919 */ /* 0x000e2e0000002100 */
[----:B------:R-:W0:Y:S01]  /*0020*/  S2UR UR8, SR_CTAID.X ;  /* 0x00000000000879c3 */ /* 0x000e220000002500 */
[----:B------:R-:W-:Y:S01]  /*0030*/  UMOV UR4, 0x400 ;  /* 0x0000040000047882 */ /* 0x000fe20000000000 */
[----:B------:R-:W1:Y:S01]  /*0040*/  LDCU.64 UR6, c[0x0][0x358] ;  /* 0x00006b00ff0677ac */ /* 0x000e620008000a00 */
[----:B------:R-:W2:Y:S01]  /*0050*/  S2R R26, SR_TID.Y ;  /* 0x00000000001a7919 */ /* 0x000ea20000002200 */
[----:B------:R-:W-:Y:S01]  /*0060*/  BSSY.RECONVERGENT B0, `(.L_x_16) ;  /* 0x0000049000007945 */ /* 0x000fe20003800200 */
[----:B------:R-:W2:Y:S03]  /*0070*/  S2R R3, SR_CTAID.Y ;  /* 0x0000000000037919 */ /* 0x000ea60000002600 */
[----:B------:R-:W0:Y:S01]  /*0080*/  LDC R2, c[0x0][0x360] ;  /* 0x0000d800ff027b82 */ /* 0x000e220000000800 */
[----:B------:R-:W2:Y:S07]  /*0090*/  LDCU UR9, c[0x0][0x364] ;  /* 0x00006c80ff0977ac */ /* 0x000eae0008000800 */
[----:B------:R-:W3:Y:S08]  /*00a0*/  LDC R0, c[0x0][0x380] ;  /* 0x0000e000ff007b82 */ /* 0x000ef00000000800 */
[----:B------:R-:W4:Y:S01]  /*00b0*/  S2UR UR5, SR_CgaCtaId ;  /* 0x00000000000579c3 */ /* 0x000f220000008800 */
[----:B0-----:R-:W-:-:S02]  /*00c0*/  IMAD R10, R2, UR8, R7 ;  /* 0x00000008020a7c24 */ /* 0x001fc4000f8e0207 */
[----:B--2---:R-:W-:Y:S02]  /*00d0*/  IMAD R5, R3, UR9, R26 ;  /* 0x0000000903057c24 */ /* 0x004fe4000f8e021a */
[----:B---3--:R-:W-:Y:S02]  /*00e0*/  VIADD R4, R0, 0xffffffff ;  /* 0xffffffff00047836 */ /* 0x008fe40000000000 */
[----:B------:R-:W-:-:S03]  /*00f0*/  IMAD R26, R2, R26, R7 ;  /* 0x0000001a021a7224 */ /* 0x000fc600078e0207 */
[----:B------:R-:W-:Y:S01]  /*0100*/  ISETP.NE.AND P0, PT, R10, R4, PT ;  /* 0x000000040a00720c */ /* 0x000fe20003f05270 */
[----:B----4-:R-:W-:-:S03]  /*0110*/  ULEA UR4, UR5, UR4, 0x18 ;  /* 0x0000000405047291 */ /* 0x010fc6000f8ec0ff */
[----:B------:R-:W-:-:S04]  /*0120*/  ISETP.EQ.OR P0, PT, R10, RZ, !P0 ;  /* 0x000000ff0a00720c */ /* 0x000fc80004702670 */
[C---:B------:R-:W-:Y:S02]  /*0130*/  ISETP.EQ.OR P0, PT, R5.reuse, RZ, P0 ;  /* 0x000000ff0500720c */ /* 0x040fe40000702670 */
[----:B------:R-:W-:Y:S02]  /*0140*/  LEA R27, R26, UR4, 0x3 ;  /* 0x000000041a1b7c11 */ /* 0x000fe4000f8e18ff */
[----:B------:R-:W-:-:S13]  /*0150*/  ISETP.EQ.OR P0, PT, R5, R4, P0 ;  /* 0x000000040500720c */ /* 0x000fda0000702670 */
[----:B-1----:R-:W-:Y:S05]  /*0160*/  @P0 BRA `(.L_x_17) ;  /* 0x0000000000dc0947 */ /* 0x002fea0003800000 */
[----:B------:R-:W0:Y:S01]  /*0170*/  LDCU.64 UR4, c[0x0][0x390] ;  /* 0x00007200ff0477ac */ /* 0x000e220008000a00 */
[----:B------:R-:W1:Y:S01]  /*0180*/  LDC.64 R12, c[0x0][0x390] ;  /* 0x0000e400ff0c7b82 */ /* 0x000e620000000a00 */
[----:B------:R-:W-:Y:S01]  /*0190*/  IMAD R5, R5, R0, RZ ;  /* 0x0000000005057224 */ /* 0x000fe200078e02ff */
[----:B------:R-:W-:Y:S01]  /*01a0*/  SHF.R.S32.HI R4, RZ, 0x1f, R10 ;  /* 0x0000001fff047819 */ /* 0x000fe2000001140a */
[--C-:B------:R-:W-:Y:S02]  /*01b0*/  IMAD.MOV R11, RZ, RZ, -R0.reuse ;  /* 0x000000ffff0b7224 */ /* 0x100fe400078e0a00 */
[C---:B------:R-:W-:Y:S01]  /*01c0*/  IMAD.IADD R17, R10.reuse, 0x1, R5 ;  /* 0x000000010a117824 */ /* 0x040fe200078e0205 */
[----:B------:R-:W-:Y:S01]  /*01d0*/  IADD3 R6, P0, PT, R10, R5, RZ ;  /* 0x000000050a067210 */ /* 0x000fe20007f1e0ff */
[--C-:B------:R-:W-:Y:S02]  /*01e0*/  IMAD.IADD R8, R5, 0x1, R0.reuse ;  /* 0x0000000105087824 */ /* 0x100fe400078e0200 */
[----:B------:R-:W-:Y:S01]  /*01f0*/  IMAD.IADD R21, R17, 0x1, R0 ;  /* 0x0000000111157824 */ /* 0x000fe200078e0200 */
[----:B------:R-:W-:-:S02]  /*0200*/  LEA.HI.X.SX32 R7, R5, R4, 0x1, P0 ;  /* 0x0000000405077211 */ /* 0x000fc400000f0eff */
[----:B0-----:R-:W-:-:S04]  /*0210*/  LEA R18, P0, R6, UR4, 0x3 ;  /* 0x0000000406127c11 */ /* 0x001fc8000f8018ff */
[----:B------:R-:W-:Y:S02]  /*0220*/  LEA.HI.X R19, R6, UR5, R7, 0x3, P0 ;  /* 0x0000000506137c11 */ /* 0x000fe400080f1c07 */
[----:B------:R-:W-:Y:S01]  /*0230*/  LEA R11, R11, R8, 0x1 ;  /* 0x000000080b0b7211 */ /* 0x000fe200078e08ff */
[----:B-1----:R-:W-:Y:S01]  /*0240*/  IMAD.WIDE R20, R21, 0x8, R12 ;  /* 0x0000000815147825 */ /* 0x002fe200078e020c */
[----:B------:R-:W0:Y:S01]  /*0250*/  LDC.64 R8, c[0x0][0x388] ;  /* 0x0000e200ff087b82 */ /* 0x000e220000000a00 */
[----:B------:R-:W2:Y:S04]  /*0260*/  LDG.E.64 R4, desc[UR6][R18.64+-0x8] ;  /* 0xfffff80612047981 */ /* 0x000ea8000c1e1b00 */
[----:B------:R-:W2:Y:S01]  /*0270*/  LDG.E.64 R6, desc[UR6][R18.64+0x8] ;  /* 0x0000080612067981 */ /* 0x000ea2000c1e1b00 */
[----:B------:R-:W-:-:S03]  /*0280*/  IMAD.IADD R23, R10, 0x1, R11 ;  /* 0x000000010a177824 */ /* 0x000fc600078e020b */
[----:B------:R-:W3:Y:S01]  /*0290*/  LDG.E.64 R10, desc[UR6][R20.64] ;  /* 0x00000006140a7981 */ /* 0x000ee2000c1e1b00 */
[----:B------:R-:W-:-:S05]  /*02a0*/  IMAD.WIDE R22, R23, 0x8, R12 ;  /* 0x0000000817167825 */ /* 0x000fca00078e020c */
[----:B------:R-:W4:Y:S01]  /*02b0*/  LDG.E.64 R12, desc[UR6][R22.64] ;  /* 0x00000006160c7981 */ /* 0x000f22000c1e1b00 */
[----:B------:R-:W-:-:S06]  /*02c0*/  IMAD.WIDE R14, R0, 0x8, R22 ;  /* 0x00000008000e7825 */ /* 0x000fcc00078e0216 */
[----:B------:R-:W5:Y:S01]  /*02d0*/  LDG.E.64 R14, desc[UR6][R14.64] ;  /* 0x000000060e0e7981 */ /* 0x000f62000c1e1b00 */
[----:B0-----:R-:W-:-:S06]  /*02e0*/  IMAD.WIDE R8, R17, 0x8, R8 ;  /* 0x0000000811087825 */ /* 0x001fcc00078e0208 */
[----:B------:R-:W5:Y:S01]  /*02f0*/  LDG.E.64 R8, desc[UR6][R8.64] ;  /* 0x0000000608087981 */ /* 0x000f62000c1e1b00 */
[----:B------:R-:W-:Y:S01]  /*0300*/  BSSY.RECONVERGENT B1, `(.L_x_18) ;  /* 0x0000008000017945 */ /* 0x000fe20003800200 */
[----:B------:R-:W-:Y:S01]  /*0310*/  MOV R0, 0x380 ;  /* 0x0000038000007802 */ /* 0x000fe20000000f00 */
[----:B--2---:R-:W-:-:S08]  /*0320*/  DADD R4, R4, R6 ;  /* 0x0000000004047229 */ /* 0x004fd00000000006 */
[----:B---3--:R-:W-:-:S08]  /*0330*/  DADD R4, R4, R10 ;  /* 0x0000000004047229 */ /* 0x008fd0000000000a */
[----:B----4-:R-:W-:-:S08]  /*0340*/  DADD R4, R4, R12 ;  /* 0x0000000004047229 */ /* 0x010fd0000000000c */
[----:B-----5:R-:W-:-:S08]  /*0350*/  DFMA R4, R14, -4, R4 ;  /* 0xc01000000e04782b */ /* 0x020fd00000000004 */
[----:B------:R-:W-:-:S11]  /*0360*/  DADD R4, R4, -R8 ;  /* 0x0000000004047229 */ /* 0x000fd60000000808 */
[----:B------:R-:W-:Y:S05]  /*0370*/  CALL.REL.NOINC `($_Z20EVALUATE_ERROR_BLOCKiPdS_S_$__internal_accurate_pow) ;  /* 0x0000000000cc7944 */ /* 0x000fea0003c00000 */
[----:B------:R-:W-:Y:S05]  /*0380*/  BSYNC.RECONVERGENT B1 ;  /* 0x0000000000017941 */ /* 0x000fea0003800200 */
.L_x_18:
[C---:B------:R-:W-:Y:S01]  /*0390*/  DADD R6, R4.reuse, 2 ;  /* 0x4000000004067429 */ /* 0x040fe20000000000 */
[----:B------:R-:W-:Y:S01]  /*03a0*/  BSSY.RECONVERGENT B1, `(.L_x_19) ;  /* 0x000000f000017945 */ /* 0x000fe20003800200 */
[C---:B------:R-:W-:Y:S02]  /*03b0*/  DSETP.NEU.AND P1, PT, R4.reuse, RZ, PT ;  /* 0x000000ff0400722a */ /* 0x040fe40003f2d000 */
[----:B------:R-:W-:-:S06]  /*03c0*/  DSETP.NEU.AND P0, PT, R4, 1, PT ;  /* 0x3ff000000400742a */ /* 0x000fcc0003f0d000 */
        /* <DEDUP_REMOVED lines=10> */
[----:B------:R-:W-:Y:S01]  /*0470*/  @!P1 IMAD.MOV.U32 R6, RZ, RZ, 0x0 ;  /* 0x00000000ff069424 */ /* 0x000fe200078e00ff */
[----:B------:R-:W-:-:S07]  /*0480*/  @!P1 MOV R7, 0x7ff00000 ;  /* 0x7ff0000000079802 */ /* 0x000fce0000000f00 */
.L_x_20:
[----:B------:R-:W-:Y:S05]  /*0490*/  BSYNC.RECONVERGENT B1 ;  /* 0x0000000000017941 */ /* 0x000fea0003800200 */
.L_x_19:
[----:B------:R-:W-:Y:S02]  /*04a0*/  FSEL R4, R6, RZ, P0 ;  /* 0x000000ff06047208 */ /* 0x000fe40000000000 */
[----:B------:R-:W-:-:S05]  /*04b0*/  FSEL R5, R7, 1.875, P0 ;  /* 0x3ff0000007057808 */ /* 0x000fca0000000000 */
[----:B------:R1:W-:Y:S01]  /*04c0*/  STS.64 [R27], R4 ;  /* 0x000000041b007388 */ /* 0x0003e20000000a00 */
[----:B------:R-:W-:Y:S05]  /*04d0*/  BRA `(.L_x_21) ;  /* 0x0000000000047947 */ /* 0x000fea0003800000 */
.L_x_17:
[----:B------:R0:W-:Y:S02]  /*04e0*/  STS.64 [R27], RZ ;  /* 0x000000ff1b007388 */ /* 0x0001e40000000a00 */
.L_x_21:
[----:B------:R-:W-:Y:S05]  /*04f0*/  BSYNC.RECONVERGENT B0 ;  /* 0x0000000000007941 */ /* 0x000fea0003800200 */
.L_x_16:
[----:B------:R-:W-:Y:S01]  /*0500*/  IMAD R2, R2, UR9, RZ ;  /* 0x0000000902027c24 */ /* 0x000fe2000f8e02ff */
[----:B------:R-:W-:Y:S01]  /*0510*/  BAR.SYNC.DEFER_BLOCKING 0x0 ;  /* 0x0000000000007b1d */ /* 0x000fe20000010000 */
[----:B------:R-:W-:-:S03]  /*0520*/  ISETP.NE.AND P0, PT, R26, RZ, PT ;  /* 0x000000ff1a00720c */ /* 0x000fc60003f05270 */
[----:B------:R-:W-:-:S13]  /*0530*/  ISETP.GE.U32.AND P1, PT, R2, 0x2, PT ;  /* 0x000000020200780c */ /* 0x000fda0003f26070 */
[----:B------:R-:W-:Y:S05]  /*0540*/  @!P1 BRA `(.L_x_22) ;  /* 0x00000000002c9947 */ /* 0x000fea0003800000 */
.L_x_23:
[----:B------:R-:W-:-:S04]  /*0550*/  SHF.R.U32.HI R8, RZ, 0x1, R2 ;  /* 0x00000001ff087819 */ /* 0x000fc80000011602 */
[----:B------:R-:W-:-:S13]  /*0560*/  ISETP.GE.U32.AND P1, PT, R26, R8, PT ;  /* 0x000000081a00720c */ /* 0x000fda0003f26070 */
[----:B------:R-:W-:Y:S01]  /*0570*/  @!P1 IMAD R0, R8, 0x8, R27 ;  /* 0x0000000808009824 */ /* 0x000fe200078e021b */
[----:B------:R-:W-:Y:S04]  /*0580*/  @!P1 LDS.64 R6, [R27] ;  /* 0x000000001b069984 */ /* 0x000fe80000000a00 */
[----:B-1----:R-:W1:Y:S02]  /*0590*/  @!P1 LDS.64 R4, [R0] ;  /* 0x0000000000049984 */ /* 0x002e640000000a00 */
[----:B-1----:R-:W-:-:S07]  /*05a0*/  @!P1 DADD R4, R4, R6 ;  /* 0x0000000004049229 */ /* 0x002fce0000000006 */
[----:B------:R2:W-:Y:S01]  /*05b0*/  @!P1 STS.64 [R27], R4 ;  /* 0x000000041b009388 */ /* 0x0005e20000000a00 */
[----:B------:R-:W-:Y:S01]  /*05c0*/  BAR.SYNC.DEFER_BLOCKING 0x0 ;  /* 0x0000000000007b1d */ /* 0x000fe20000010000 */
[----:B------:R-:W-:Y:S01]  /*05d0*/  ISETP.GT.U32.AND P1, PT, R2, 0x3, PT ;  /* 0x000000030200780c */ /* 0x000fe20003f24070 */
[----:B------:R-:W-:-:S12]  /*05e0*/  IMAD.MOV.U32 R2, RZ, RZ, R8 ;  /* 0x000000ffff027224 */ /* 0x000fd800078e0008 */
[----:B--2---:R-:W-:Y:S05]  /*05f0*/  @P1 BRA `(.L_x_23) ;  /* 0xfffffffc00d41947 */ /* 0x004fea000383ffff */
.L_x_22:
[----:B------:R-:W-:Y:S05]  /*0600*/  @P0 EXIT ;  /* 0x000000000000094d */ /* 0x000fea0003800000 */
[----:B------:R-:W2:Y:S01]  /*0610*/  S2UR UR5, SR_CgaCtaId ;  /* 0x00000000000579c3 */ /* 0x000ea20000008800 */
[----:B------:R-:W-:-:S07]  /*0620*/  UMOV UR4, 0x400 ;  /* 0x0000040000047882 */ /* 0x000fce0000000000 */
[----:B------:R-:W3:Y:S08]  /*0630*/  LDC R0, c[0x0][0x370] ;  /* 0x0000dc00ff007b82 */ /* 0x000ef00000000800 */
[----:B------:R-:W4:Y:S01]  /*0640*/  LDC.64 R6, c[0x0][0x398] ;  /* 0x0000e600ff067b82 */ /* 0x000f220000000a00 */
[----:B--2---:R-:W-:Y:S01]  /*0650*/  ULEA UR4, UR5, UR4, 0x18 ;  /* 0x0000000405047291 */ /* 0x004fe2000f8ec0ff */
[----:B---3--:R-:W-:-:S08]  /*0660*/  IMAD R3, R3, R0, UR8 ;  /* 0x0000000803037e24 */ /* 0x008fd0000f8e0200 */
[----:B-1----:R-:W1:Y:S01]  /*0670*/  LDS.64 R4, [UR4] ;  /* 0x00000004ff047984 */ /* 0x002e620008000a00 */
[----:B----4-:R-:W-:-:S05]  /*0680*/  IMAD.WIDE.U32 R2, R3, 0x8, R6 ;  /* 0x0000000803027825 */ /* 0x010fca00078e0006 */
[----:B-1----:R-:W-:Y:S01]  /*0690*/  STG.E.64 desc[UR6][R2.64], R4 ;  /* 0x0000000402007986 */ /* 0x002fe2000c101b06 */
[----:B------:R-:W-:Y:S05]  /*06a0*/  EXIT ;  /* 0x000000000000794d */ /* 0x000fea0003800000 */
        .type           $_Z20EVALUATE_ERROR_BLOCKiPdS_S_$__internal_accurate_pow,@function
        .size           $_Z20EVALUATE_ERROR_BLOCKiPdS_S_$__internal_accurate_pow,(.L_x_33 - $_Z20EVALUATE_ERROR_BLOCKiPdS_S_$__internal_accurate_pow)
$_Z20EVALUATE_ERROR_BLOCKiPdS_S_$__internal_accurate_pow:
[----:B------:R-:W-:Y:S01]  /*06b0*/  DADD R6, -RZ, |R4| ;  /* 0x00000000ff067229 */ /* 0x000fe20000000504 */
[----:B------:R-:W-:Y:S01]  /*06c0*/  IMAD.MOV.U32 R14, RZ, RZ, RZ ;  /* 0x000000ffff0e7224 */ /* 0x000fe200078e00ff */
[----:B------:R-:W-:Y:S01]  /*06d0*/  MOV R18, 0x41ad3b5a ;  /* 0x41ad3b5a00127802 */ /* 0x000fe20000000f00 */
[----:B------:R-:W-:Y:S01]  /*06e0*/  IMAD.MOV.U32 R19, RZ, RZ, 0x3ed0f5d2 ;  /* 0x3ed0f5d2ff137424 */ /* 0x000fe200078e00ff */
[----:B------:R-:W-:Y:S01]  /*06f0*/  UMOV UR4, 0x7d2cafe2 ;  /* 0x7d2cafe200047882 */ /* 0x000fe20000000000 */
[----:B------:R-:W-:Y:S01]  /*0700*/  UMOV UR5, 0x3eb0f5ff ;  /* 0x3eb0f5ff00057882 */ /* 0x000fe20000000000 */
[----:B------:R-:W-:Y:S01]  /*0710*/  UMOV UR10, 0x3b39803f ;  /* 0x3b39803f000a7882 */ /* 0x000fe20000000000 */
[----:B------:R-:W-:-:S03]  /*0720*/  UMOV UR11, 0x3c7abc9e ;  /* 0x3c7abc9e000b7882 */ /* 0x000fc60000000000 */
[----:B------:R-:W-:Y:S01]  /*0730*/  ISETP.GT.U32.AND P0, PT, R7, 0xfffff, PT ;  /* 0x000fffff0700780c */ /* 0x000fe20003f04070 */
[----:B------:R-:W-:-:S12]  /*0740*/  IMAD.MOV.U32 R10, RZ, RZ, R7 ;  /* 0x000000ffff0a7224 */ /* 0x000fd800078e0007 */
[----:B------:R-:W-:-:S10]  /*0750*/  @!P0 DMUL R8, R6, 1.80143985094819840000e+16 ;  /* 0x4350000006088828 */ /* 0x000fd40000000000 */
[----:B------:R-:W-:Y:S01]  /*0760*/  @!P0 IMAD.MOV.U32 R10, RZ, RZ, R9 ;  /* 0x000000ffff0a8224 */ /* 0x000fe200078e0009 */
[----:B------:R-:W-:-:S04]  /*0770*/  @!P0 MOV R6, R8 ;  /* 0x0000000800068202 */ /* 0x000fc80000000f00 */
[----:B------:R-:W-:Y:S01]  /*0780*/  LOP3.LUT R10, R10, 0x800fffff, RZ, 0xc0, !PT ;  /* 0x800fffff0a0a7812 */ /* 0x000fe200078ec0ff */
[----:B------:R-:W-:Y:S01]  /*0790*/  IMAD.MOV.U32 R12, RZ, RZ, R6 ;  /* 0x000000ffff0c7224 */ /* 0x000fe200078e0006 */
[----:B------:R-:W-:Y:S02]  /*07a0*/  SHF.R.U32.HI R6, RZ, 0x14, R7 ;  /* 0x00000014ff067819 */ /* 0x000fe40000011607 */
[----:B------:R-:W-:Y:S02]  /*07b0*/  LOP3.LUT R13, R10, 0x3ff00000, RZ, 0xfc, !PT ;  /* 0x3ff000000a0d7812 */ /* 0x000fe400078efcff */
[----:B------:R-:W-:Y:S01]  /*07c0*/  @!P0 LEA.HI R6, R9, 0xffffffca, RZ, 0xc ;  /* 0xffffffca09068811 */ /* 0x000fe200078f60ff */
[----:B------:R-:W-:Y:S01]  /*07d0*/  IMAD.MOV.U32 R9, RZ, RZ, 0x43300000 ;  /* 0x43300000ff097424 */ /* 0x000fe200078e00ff */
[----:B------:R-:W-:-:S03]  /*07e0*/  ISETP.GE.U32.AND P1, PT, R13, 0x3ff6a09f, PT ;  /* 0x3ff6a09f0d00780c */ /* 0x000fc60003f26070 */
[----:B------:R-:W-:-:S10]  /*07f0*/  VIADD R8, R6, 0xfffffc01 ;  /* 0xfffffc0106087836 */ /* 0x000fd40000000000 */
[----:B------:R-:W-:Y:S01]  /*0800*/  @P1 VIADD R11, R13, 0xfff00000 ;  /* 0xfff000000d0b1836 */ /* 0x000fe20000000000 */
[----:B------:R-:W-:-:S03]  /*0810*/  @P1 IADD3 R8, PT, PT, R6, -0x3fe, RZ ;  /* 0xfffffc0206081810 */ /* 0x000fc60007ffe0ff */
[----:B------:R-:W-:Y:S01]  /*0820*/  @P1 IMAD.MOV.U32 R13, RZ, RZ, R11 ;  /* 0x000000ffff0d1224 */ /* 0x000fe200078e000b */
[----:B------:R-:W-:-:S05]  /*0830*/  LOP3.LUT R8, R8, 0x80000000, RZ, 0x3c, !PT ;  /* 0x8000000008087812 */ /* 0x000fca00078e3cff */
        /* <DEDUP_REMOVED lines=30> */
[----:B------:R-:W-:-:S03]  /*0a20*/  DFMA R12, R22, R18, UR4 ;  /* 0x00000004160c7e2b */ /* 0x000fc60008000012 */
[----:B------:R-:W-:Y:S02]  /*0a30*/  DMUL R14, R14, R16 ;  /* 0x000000100e0e7228 */ /* 0x000fe40000000000 */
[----:B------:R-:W-:-:S03]  /*0a40*/  DMUL R16, R10, R10 ;  /* 0x0000000a0a107228 */ /* 0x000fc60000000000 */
[----:B------:R-:W-:Y:S01]  /*0a50*/  DADD R20, -R12, UR4 ;  /* 0x000000040c147e29 */ /* 0x000fe20008000100 */
[----:B------:R-:W-:Y:S01]  /*0a60*/  UMOV UR4, 0xb9e7b0 ;  /* 0x00b9e7b000047882 */ /* 0x000fe20000000000 */
[----:B------:R-:W-:-:S03]  /*0a70*/  UMOV UR5, 0x3c46a4cb ;  /* 0x3c46a4cb00057882 */ /* 0x000fc60000000000 */
[----:B------:R-:W-:-:S03]  /*0a80*/  DMUL R24, R10, R16 ;  /* 0x000000100a187228 */ /* 0x000fc60000000000 */
[----:B------:R-:W-:Y:S02]  /*0a90*/  DFMA R18, R22, R18, R20 ;  /* 0x000000121612722b */ /* 0x000fe40000000014 */
[----:B------:R-:W-:Y:S01]  /*0aa0*/  DFMA R20, R10, R10, -R16 ;  /* 0x0000000a0a14722b */ /* 0x000fe20000000810 */
[----:B------:R-:W-:Y:S02]  /*0ab0*/  VIADD R23, R15, 0x100000 ;  /* 0x001000000f177836 */ /* 0x000fe40000000000 */
[----:B------:R-:W-:-:S06]  /*0ac0*/  IMAD.MOV.U32 R22, RZ, RZ, R14 ;  /* 0x000000ffff167224 */ /* 0x000fcc00078e000e */
[----:B------:R-:W-:Y:S02]  /*0ad0*/  DFMA R20, R10, R22, R20 ;  /* 0x000000160a14722b */ /* 0x000fe40000000014 */
[----:B------:R-:W-:Y:S01]  /*0ae0*/  DADD R22, R18, -UR4 ;  /* 0x8000000412167e29 */ /* 0x000fe20008000000 */
[----:B------:R-:W-:Y:S01]  /*0af0*/  UMOV UR4, 0x80000000 ;  /* 0x8000000000047882 */ /* 0x000fe20000000000 */
[----:B------:R-:W-:Y:S01]  /*0b00*/  DFMA R18, R10, R16, -R24 ;  /* 0x000000100a12722b */ /* 0x000fe20000000818 */
[----:B------:R-:W-:Y:S02]  /*0b10*/  UMOV UR5, 0x43300000 ;  /* 0x4330000000057882 */ /* 0x000fe40000000000 */
[----:B------:R-:W-:Y:S01]  /*0b20*/  DADD R8, R8, -UR4 ;  /* 0x8000000408087e29 */ /* 0x000fe20008000000 */
[----:B------:R-:W-:Y:S01]  /*0b30*/  UMOV UR4, 0xfefa39ef ;  /* 0xfefa39ef00047882 */ /* 0x000fe20000000000 */
[----:B------:R-:W-:-:S03]  /*0b40*/  UMOV UR5, 0x3fe62e42 ;  /* 0x3fe62e4200057882 */ /* 0x000fc60000000000 */
        /* <DEDUP_REMOVED lines=16> */
[----:B------:R-:W-:-:S08]  /*0c50*/  DADD R14, R14, R10 ;  /* 0x000000000e0e7229 */ /* 0x000fd0000000000a */
[----:B------:R-:W-:-:S08]  /*0c60*/  DADD R10, R16, R14 ;  /* 0x00000000100a7229 */ /* 0x000fd0000000000e */
[--C-:B------:R-:W-:Y:S02]  /*0c70*/  DFMA R6, R8, UR4, R10.reuse ;  /* 0x0000000408067c2b */ /* 0x100fe4000800000a */
[----:B------:R-:W-:-:S06]  /*0c80*/  DADD R16, R16, -R10 ;  /* 0x0000000010107229 */ /* 0x000fcc000000080a */
[----:B------:R-:W-:Y:S02]  /*0c90*/  DFMA R12, R8, -UR4, R6 ;  /* 0x80000004080c7c2b */ /* 0x000fe40008000006 */
[----:B------:R-:W-:-:S06]  /*0ca0*/  DADD R16, R14, R16 ;  /* 0x000000000e107229 */ /* 0x000fcc0000000010 */
[----:B------:R-:W-:-:S08]  /*0cb0*/  DADD R12, -R10, R12 ;  /* 0x000000000a0c7229 */ /* 0x000fd0000000010c */
[----:B------:R-:W-:-:S08]  /*0cc0*/  DADD R12, R16, -R12 ;  /* 0x00000000100c7229 */ /* 0x000fd0000000080c */
[----:B------:R-:W-:-:S08]  /*0cd0*/  DFMA R12, R8, UR10, R12 ;  /* 0x0000000a080c7c2b */ /* 0x000fd0000800000c */
[----:B------:R-:W-:-:S08]  /*0ce0*/  DADD R8, R6, R12 ;  /* 0x0000000006087229 */ /* 0x000fd0000000000c */
[----:B------:R-:W-:Y:S02]  /*0cf0*/  DADD R10, R6, -R8 ;  /* 0x00000000060a7229 */ /* 0x000fe40000000808 */
[----:B------:R-:W-:-:S06]  /*0d00*/  DMUL R6, R8, 2 ;  /* 0x4000000008067828 */ /* 0x000fcc0000000000 */
[----:B------:R-:W-:Y:S02]  /*0d10*/  DADD R12, R12, R10 ;  /* 0x000000000c0c7229 */ /* 0x000fe4000000000a */
[----:B------:R-:W-:Y:S01]  /*0d20*/  DFMA R8, R8, 2, -R6 ;  /* 0x400000000808782b */ /* 0x000fe20000000806 */
[----:B------:R-:W-:Y:S02]  /*0d30*/  IMAD.MOV.U32 R10, RZ, RZ, 0x652b82fe ;  /* 0x652b82feff0a7424 */ /* 0x000fe400078e00ff */
[----:B------:R-:W-:-:S05]  /*0d40*/  IMAD.MOV.U32 R11, RZ, RZ, 0x3ff71547 ;  /* 0x3ff71547ff0b7424 */ /* 0x000fca00078e00ff */
[----:B------:R-:W-:-:S08]  /*0d50*/  DFMA R12, R12, 2, R8 ;  /* 0x400000000c0c782b */ /* 0x000fd00000000008 */
        /* <DEDUP_REMOVED lines=12> */
[----:B------:R-:W-:Y:S01]  /*0e20*/  MOV R17, 0x3e928af3 ;  /* 0x3e928af300117802 */ /* 0x000fe20000000f00 */
[----:B------:R-:W-:-:S05]  /*0e30*/  UMOV UR5, 0x3e5ade15 ;  /* 0x3e5ade1500057882 */ /* 0x000fca0000000000 */
        /* <DEDUP_REMOVED lines=34> */
[----:B------:R-:W-:-:S04]  /*1060*/  @!P1 LEA.HI R6, R10, R10, RZ, 0x1 ;  /* 0x0000000a0a069211 */ /* 0x000fc800078f08ff */
[----:B------:R-:W-:Y:S02]  /*1070*/  @!P1 SHF.R.S32.HI R9, RZ, 0x1, R6 ;  /* 0x00000001ff099819 */ /* 0x000fe40000011406 */
[----:B------:R-:W-:-:S03]  /*1080*/  FSEL R6, R16, RZ, P0 ;  /* 0x000000ff10067208 */ /* 0x000fc60000000000 */
[----:B------:R-:W-:Y:S02]  /*1090*/  @!P1 IMAD.IADD R8, R10, 0x1, -R9 ;  /* 0x000000010a089824 */ /* 0x000fe400078e0a09 */
[----:B------:R-:W-:-:S03]  /*10a0*/  @!P1 IMAD R15, R9, 0x100000, R15 ;  /* 0x00100000090f9824 */ /* 0x000fc600078e020f */
[----:B------:R-:W-:Y:S02]  /*10b0*/  @!P1 LEA R9, R8, 0x3ff00000, 0x14 ;  /* 0x3ff0000008099811 */ /* 0x000fe400078ea0ff */
[----:B------:R-:W-:-:S06]  /*10c0*/  @!P1 MOV R8, RZ ;  /* 0x000000ff00089202 */ /* 0x000fcc0000000f00 */
[----:B------:R-:W-:-:S11]  /*10d0*/  @!P1 DMUL R6, R14, R8 ;  /* 0x000000080e069228 */ /* 0x000fd60000000000 */
.L_x_24:
[----:B------:R-:W-:Y:S02]  /*10e0*/  DFMA R12, R12, R6, R6 ;  /* 0x000000060c0c722b */ /* 0x000fe40000000006 */
[----:B------:R-:W-:-:S08]  /*10f0*/  DSETP.NEU.AND P0, PT, |R6|, +INF , PT ;  /* 0x7ff000000600742a */ /* 0x000fd00003f0d200 */
[----:B------:R-:W-:Y:S01]  /*1100*/  FSEL R8, R6, R12, !P0 ;  /* 0x0000000c06087208 */ /* 0x000fe20004000000 */
[----:B------:R-:W-:Y:S01]  /*1110*/  IMAD.MOV.U32 R6, RZ, RZ, R0 ;  /* 0x000000ffff067224 */ /* 0x000fe200078e0000 */
[----:B------:R-:W-:Y:S01]  /*1120*/  FSEL R9, R7, R13, !P0 ;  /* 0x0000000d07097208 */ /* 0x000fe20004000000 */
[----:B------:R-:W-:-:S04]  /*1130*/  IMAD.MOV.U32 R7, RZ, RZ, 0x0 ;  /* 0x00000000ff077424 */ /* 0x000fc800078e00ff */
[----:B------:R-:W-:Y:S05]  /*1140*/  RET.REL.NODEC R6 `(_Z20EVALUATE_ERROR_BLOCKiPdS_S_) ;  /* 0xffffffec06ac7950 */ /* 0x000fea0003c3ffff */
.L_x_25:
        /* <DEDUP_REMOVED lines=11> */
.L_x_33:


//--------------------- .text._Z10INITIALIZEidPdS_S_ --------------------------
	.section	.text._Z10INITIALIZEidPdS_S_,"ax",@progbits
	.align	128
        .global         _Z10INITIALIZEidPdS_S_
        .type           _Z10INITIALIZEidPdS_S_,@function
        .size           _Z10INITIALIZEidPdS_S_,(.L_x_38 - _Z10INITIALIZEidPdS_S_)
        .other          _Z10INITIALIZEidPdS_S_,@"STO_CUDA_ENTRY STV_DEFAULT"
_Z10INITIALIZEidPdS_S_:
.text._Z10INITIALIZEidPdS_S_:
[----:B------:R-:W-:Y:S01]  /*0000*/  LDC R1, c[0x0][0x37c] ;  /* 0x0000df00ff017b82 */ /* 0x000fe20000000800 */
[----:B------:R-:W0:Y:S07]  /*0010*/  S2R R0, SR_TID.X ;  /* 0x0000000000007919 */ /* 0x000e2e0000002100 */
[----:B------:R-:W0:Y:S01]  /*0020*/  LDC R3, c[0x0][0x360] ;  /* 0x0000d800ff037b82 */ /* 0x000e220000000800 */
[----:B------:R-:W1:Y:S01]  /*0030*/  LDCU.64 UR8, c[0x0][0x388] ;  /* 0x00007100ff0877ac */ /* 0x000e620008000a00 */
[----:B------:R-:W-:Y:S01]  /*0040*/  IMAD.MOV.U32 R10, RZ, RZ, 0x652b82fe ;  /* 0x652b82feff0a7424 */ /* 0x000fe200078e00ff */
[----:B------:R-:W2:Y:S01]  /*0050*/  S2R R5, SR_TID.Y ;  /* 0x0000000000057919 */ /* 0x000ea20000002200 */
[----:B------:R-:W-:Y:S01]  /*0060*/  IMAD.MOV.U32 R11, RZ, RZ, 0x3ff71547 ;  /* 0x3ff71547ff0b7424 */ /* 0x000fe200078e00ff */
[----:B------:R-:W3:Y:S01]  /*0070*/  LDCU.64 UR6, c[0x0][0x358] ;  /* 0x00006b00ff0677ac */ /* 0x000ee20008000a00 */
[----:B------:R-:W-:Y:S02]  /*0080*/  BSSY.RECONVERGENT B0, `(.L_x_26) ;  /* 0x0000046000007945 */ /* 0x000fe40003800200 */
[----:B------:R-:W0:Y:S08]  /*0090*/  S2UR UR4, SR_CTAID.X ;  /* 0x00000000000479c3 */ /* 0x000e300000002500 */
[----:B------:R-:W2:Y:S08]  /*00a0*/  S2UR UR5, SR_CTAID.Y ;  /* 0x00000000000579c3 */ /* 0x000eb00000002600 */
[----:B------:R-:W2:Y:S01]  /*00b0*/  LDC R4, c[0x0][0x364] ;  /* 0x0000d900ff047b82 */ /* 0x000ea20000000800 */
[----:B0-----:R-:W-:Y:S01]  /*00c0*/  IMAD R0, R3, UR4, R0 ;  /* 0x0000000403007c24 */ /* 0x001fe2000f8e0200 */
[----:B------:R-:W-:-:S03]  /*00d0*/  UMOV UR4, 0xfefa39ef ;  /* 0xfefa39ef00047882 */ /* 0x000fc60000000000 */
[----:B------:R-:W1:Y:S01]  /*00e0*/  I2F.F64 R2, R0 ;  /* 0x0000000000027312 */ /* 0x000e620000201c00 */
[----:B--2---:R-:W-:Y:S01]  /*00f0*/  IMAD R5, R4, UR5, R5 ;  /* 0x0000000504057c24 */ /* 0x004fe2000f8e0205 */
[----:B------:R-:W-:Y:S01]  /*0100*/  UMOV UR5, 0x3fe62e42 ;  /* 0x3fe62e4200057882 */ /* 0x000fe20000000000 */
[----:B-1----:R-:W-:-:S05]  /*0110*/  DMUL R2, R2, UR8 ;  /* 0x0000000802027c28 */ /* 0x002fca0008000000 */
[----:B------:R-:W0:Y:S03]  /*0120*/  I2F.F64.U32 R6, R5 ;  /* 0x0000000500067312 */ /* 0x000e260000201800 */
[----:B------:R-:W-:Y:S02]  /*0130*/  DADD R16, -R2, 1 ;  /* 0x3ff0000002107429 */ /* 0x000fe40000000100 */
[----:B0-----:R-:W-:-:S06]  /*0140*/  DMUL R6, R6, UR8 ;  /* 0x0000000806067c28 */ /* 0x001fcc0008000000 */
[C---:B------:R-:W-:Y:S02]  /*0150*/  DMUL R16, R2.reuse, R16 ;  /* 0x0000001002107228 */ /* 0x040fe40000000000 */
[----:B------:R-:W-:-:S08]  /*0160*/  DADD R8, R2, -R6 ;  /* 0x0000000002087229 */ /* 0x000fd00000000806 */
[----:B------:R-:W-:Y:S02]  /*0170*/  DFMA R10, R8, R10, 6.75539944105574400000e+15 ;  /* 0x43380000080a742b */ /* 0x000fe4000000000a */
[----:B------:R-:W-:-:S06]  /*0180*/  FSETP.GEU.AND P0, PT, |R9|, 4.1917929649353027344, PT ;  /* 0x4086232b0900780b */ /* 0x000fcc0003f0e200 */
[----:B------:R-:W-:-:S08]  /*0190*/  DADD R12, R10, -6.75539944105574400000e+15 ;  /* 0xc33800000a0c7429 */ /* 0x000fd00000000000 */
[----:B------:R-:W-:Y:S01]  /*01a0*/  DFMA R14, R12, -UR4, R8 ;  /* 0x800000040c0e7c2b */ /* 0x000fe20008000008 */
[----:B------:R-:W-:Y:S01]  /*01b0*/  UMOV UR4, 0x3b39803f ;  /* 0x3b39803f00047882 */ /* 0x000fe20000000000 */
[----:B------:R-:W-:-:S06]  /*01c0*/  UMOV UR5, 0x3c7abc9e ;  /* 0x3c7abc9e00057882 */ /* 0x000fcc0000000000 */
[----:B------:R-:W-:Y:S01]  /*01d0*/  DFMA R12, R12, -UR4, R14 ;  /* 0x800000040c0c7c2b */ /* 0x000fe2000800000e */
[----:B------:R-:W-:Y:S01]  /*01e0*/  UMOV UR4, 0x69ce2bdf ;  /* 0x69ce2bdf00047882 */ /* 0x000fe20000000000 */
[----:B------:R-:W-:Y:S01]  /*01f0*/  MOV R14, 0xfca213ea ;  /* 0xfca213ea000e7802 */ /* 0x000fe20000000f00 */
[----:B------:R-:W-:Y:S01]  /*0200*/  IMAD.MOV.U32 R15, RZ, RZ, 0x3e928af3 ;  /* 0x3e928af3ff0f7424 */ /* 0x000fe200078e00ff */
        /* <DEDUP_REMOVED lines=25> */
[C---:B------:R-:W-:Y:S01]  /*03a0*/  DFMA R14, R12.reuse, R14, UR4 ;  /* 0x000000040c0e7e2b */ /* 0x040fe2000800000e */
[----:B------:R-:W0:Y:S07]  /*03b0*/  LDCU UR5, c[0x0][0x380] ;  /* 0x00007000ff0577ac */ /* 0x000e2e0008000800 */
[C---:B------:R-:W-:Y:S02]  /*03c0*/  DFMA R18, R12.reuse, R14, 1 ;  /* 0x3ff000000c12742b */ /* 0x040fe4000000000e */
[----:B------:R-:W1:Y:S06]  /*03d0*/  LDC.64 R14, c[0x0][0x3a0] ;  /* 0x0000e800ff0e7b82 */ /* 0x000e6c0000000a00 */
[----:B------:R-:W-:-:S10]  /*03e0*/  DFMA R18, R12, R18, 1 ;  /* 0x3ff000000c12742b */ /* 0x000fd40000000012 */
[----:B------:R-:W-:Y:S01]  /*03f0*/  LEA R13, R10, R19, 0x14 ;  /* 0x000000130a0d7211 */ /* 0x000fe200078ea0ff */
[----:B------:R-:W-:Y:S01]  /*0400*/  IMAD.MOV.U32 R12, RZ, RZ, R18 ;  /* 0x000000ffff0c7224 */ /* 0x000fe200078e0012 */
[----:B0--3--:R-:W-:Y:S06]  /*0410*/  @!P0 BRA `(.L_x_27) ;  /* 0x0000000000308947 */ /* 0x009fec0003800000 */
[----:B------:R-:W-:Y:S01]  /*0420*/  FSETP.GEU.AND P1, PT, |R9|, 4.2275390625, PT ;  /* 0x408748000900780b */ /* 0x000fe20003f2e200 */
[C---:B------:R-:W-:Y:S02]  /*0430*/  DADD R12, R8.reuse, +INF ;  /* 0x7ff00000080c7429 */ /* 0x040fe40000000000 */
[----:B------:R-:W-:-:S08]  /*0440*/  DSETP.GEU.AND P0, PT, R8, RZ, PT ;  /* 0x000000ff0800722a */ /* 0x000fd00003f0e000 */
[----:B------:R-:W-:Y:S02]  /*0450*/  FSEL R12, R12, RZ, P0 ;  /* 0x000000ff0c0c7208 */ /* 0x000fe40000000000 */
[----:B------:R-:W-:Y:S02]  /*0460*/  @!P1 LEA.HI R4, R10, R10, RZ, 0x1 ;  /* 0x0000000a0a049211 */ /* 0x000fe400078f08ff */
[----:B------:R-:W-:Y:S02]  /*0470*/  FSEL R13, R13, RZ, P0 ;  /* 0x000000ff0d0d7208 */ /* 0x000fe40000000000 */
[----:B------:R-:W-:-:S04]  /*0480*/  @!P1 SHF.R.S32.HI R9, RZ, 0x1, R4 ;  /* 0x00000001ff099819 */ /* 0x000fc80000011404 */
[----:B------:R-:W-:Y:S01]  /*0490*/  @!P1 IADD3 R8, PT, PT, R10, -R9, RZ ;  /* 0x800000090a089210 */ /* 0x000fe20007ffe0ff */
[----:B------:R-:W-:-:S03]  /*04a0*/  @!P1 IMAD R19, R9, 0x100000, R19 ;  /* 0x0010000009139824 */ /* 0x000fc600078e0213 */
[----:B------:R-:W-:Y:S02]  /*04b0*/  @!P1 LEA R9, R8, 0x3ff00000, 0x14 ;  /* 0x3ff0000008099811 */ /* 0x000fe400078ea0ff */
[----:B------:R-:W-:-:S06]  /*04c0*/  @!P1 MOV R8, RZ ;  /* 0x000000ff00089202 */ /* 0x000fcc0000000f00 */
[----:B------:R-:W-:-:S11]  /*04d0*/  @!P1 DMUL R12, R18, R8 ;  /* 0x00000008120c9228 */ /* 0x000fd60000000000 */
.L_x_27:
[----:B------:R-:W-:Y:S05]  /*04e0*/  BSYNC.RECONVERGENT B0 ;  /* 0x0000000000007941 */ /* 0x000fea0003800200 */
.L_x_26:
[C---:B------:R-:W-:Y:S01]  /*04f0*/  DADD R8, -R6.reuse, 1 ;  /* 0x3ff0000006087429 */ /* 0x040fe20000000100 */
[----:B------:R-:W-:Y:S01]  /*0500*/  UIADD3 UR4, UPT, UPT, UR5, -0x1, URZ ;  /* 0xffffffff05047890 */ /* 0x000fe2000fffe0ff */
[----:B------:R-:W-:-:S05]  /*0510*/  DMUL R16, R6, R16 ;  /* 0x0000001006107228 */ /* 0x000fca0000000000 */
[----:B------:R-:W-:-:S03]  /*0520*/  ISETP.NE.AND P0, PT, R0, UR4, PT ;  /* 0x0000000400007c0c */ /* 0x000fc6000bf05270 */
[----:B------:R-:W-:Y:S01]  /*0530*/  DMUL R16, R8, R16 ;  /* 0x0000001008107228 */ /* 0x000fe20000000000 */
[----:B------:R-:W-:Y:S01]  /*0540*/  ISETP.EQ.OR P0, PT, R0, RZ, !P0 ;  /* 0x000000ff0000720c */ /* 0x000fe20004702670 */
[----:B------:R-:W-:-:S03]  /*0550*/  IMAD R9, R5, UR5, R0 ;  /* 0x0000000505097c24 */ /* 0x000fc6000f8e0200 */
[----:B------:R-:W-:Y:S01]  /*0560*/  ISETP.EQ.OR P0, PT, R5, RZ, P0 ;  /* 0x000000ff0500720c */ /* 0x000fe20000702670 */
[----:B-1----:R-:W-:Y:S02]  /*0570*/  IMAD.WIDE R14, R9, 0x8, R14 ;  /* 0x00000008090e7825 */ /* 0x002fe400078e020e */
[----:B------:R-:W-:Y:S01]  /*0580*/  DMUL R16, R16, R12 ;  /* 0x0000000c10107228 */ /* 0x000fe20000000000 */
[----:B------:R-:W-:-:S06]  /*0590*/  ISETP.EQ.OR P0, PT, R5, UR4, P0 ;  /* 0x0000000405007c0c */ /* 0x000fcc0008702670 */
[----:B------:R0:W-:Y:S07]  /*05a0*/  STG.E.64 desc[UR6][R14.64], R16 ;  /* 0x000000100e007986 */ /* 0x0001ee000c101b06 */
[----:B------:R-:W-:Y:S05]  /*05b0*/  @P0 BRA `(.L_x_28) ;  /* 0x0000000000440947 */ /* 0x000fea0003800000 */
[----:B------:R-:W-:Y:S02]  /*05c0*/  DADD R4, R2, R2 ;  /* 0x0000000002047229 */ /* 0x000fe40000000002 */
[----:B------:R-:W-:-:S06]  /*05d0*/  DADD R10, R6, -1 ;  /* 0xbff00000060a7429 */ /* 0x000fcc0000000000 */
[----:B0-----:R-:W-:Y:S02]  /*05e0*/  DADD R14, R6, -R4 ;  /* 0x00000000060e7229 */ /* 0x001fe40000000804 */
[----:B------:R-:W-:Y:S01]  /*05f0*/  DMUL R10, R4, R10 ;  /* 0x0000000a040a7228 */ /* 0x000fe20000000000 */
[----:B------:R-:W0:Y:S05]  /*0600*/  LDC.64 R4, c[0x0][0x390] ;  /* 0x0000e400ff047b82 */ /* 0x000e2a0000000a00 */
[----:B------:R-:W-:-:S03]  /*0610*/  DFMA R14, R2, R6, R14 ;  /* 0x00000006020e722b */ /* 0x000fc6000000000e */
[----:B------:R-:W1:Y:S05]  /*0620*/  LDC.64 R2, c[0x0][0x398] ;  /* 0x0000e600ff027b82 */ /* 0x000e6a0000000a00 */
[----:B------:R-:W-:-:S08]  /*0630*/  DADD R14, R14, 2 ;  /* 0x400000000e0e7429 */ /* 0x000fd00000000000 */
[----:B------:R-:W-:Y:S01]  /*0640*/  DMUL R10, R10, R14 ;  /* 0x0000000e0a0a7228 */ /* 0x000fe20000000000 */
[----:B0-----:R-:W-:-:S07]  /*0650*/  IMAD.WIDE R4, R9, 0x8, R4 ;  /* 0x0000000809047825 */ /* 0x001fce00078e0204 */
[----:B------:R-:W-:Y:S01]  /*0660*/  DMUL R10, R10, R12 ;  /* 0x0000000c0a0a7228 */ /* 0x000fe20000000000 */
[----:B-1----:R-:W-:-:S07]  /*0670*/  IMAD.WIDE R2, R9, 0x8, R2 ;  /* 0x0000000809027825 */ /* 0x002fce00078e0202 */
[----:B------:R-:W-:Y:S01]  /*0680*/  DMUL R10, R10, UR8 ;  /* 0x000000080a0a7c28 */ /* 0x000fe20008000000 */
[----:B------:R-:W-:Y:S07]  /*0690*/  STG.E.64 desc[UR6][R2.64], RZ ;  /* 0x000000ff02007986 */ /* 0x000fee000c101b06 */
[----:B------:R-:W-:-:S07]  /*06a0*/  DMUL R10, R10, UR8 ;  /* 0x000000080a0a7c28 */ /* 0x000fce0008000000 */
[----:B------:R-:W-:Y:S01]  /*06b0*/  STG.E.64 desc[UR6][R4.64], R10 ;  /* 0x0000000a04007986 */ /* 0x000fe2000c101b06 */
[----:B------:R-:W-:Y:S05]  /*06c0*/  EXIT ;  /* 0x000000000000794d */ /* 0x000fea0003800000 */
.L_x_28:
[----:B------:R-:W1:Y:S08]  /*06d0*/  LDC.64 R2, c[0x0][0x398] ;  /* 0x0000e600ff027b82 */ /* 0x000e700000000a00 */
[----:B------:R-:W2:Y:S01]  /*06e0*/  LDC.64 R4, c[0x0][0x390] ;  /* 0x0000e400ff047b82 */ /* 0x000ea20000000a00 */
[----:B-1----:R-:W-:-:S05]  /*06f0*/  IMAD.WIDE R2, R9, 0x8, R2 ;  /* 0x0000000809027825 */ /* 0x002fca00078e0202 */
[----:B------:R-:W-:Y:S01]  /*0700*/  STG.E.64 desc[UR6][R2.64], R16 ;  /* 0x0000001002007986 */ /* 0x000fe2000c101b06 */
[----:B--2---:R-:W-:-:S05]  /*0710*/  IMAD.WIDE R4, R9, 0x8, R4 ;  /* 0x0000000809047825 */ /* 0x004fca00078e0204 */
[----:B------:R-:W-:Y:S01]  /*0720*/  STG.E.64 desc[UR6][R4.64], RZ ;  /* 0x000000ff04007986 */ /* 0x000fe2000c101b06 */
[----:B------:R-:W-:Y:S05]  /*0730*/  EXIT ;  /* 0x000000000000794d */ /* 0x000fea0003800000 */
.L_x_29:
        /* <DEDUP_REMOVED lines=12> */
.L_x_38:


//--------------------- .nv.shared._Z5DAXPYidPdS_ --------------------------
	.section	.nv.shared._Z5DAXPYidPdS_,"aw",@nobits
	.sectionflags	@""
	.align	16
	.zero		1024


//--------------------- .nv.shared.reserved.0     --------------------------
	.section	.nv.shared.reserved.0,"aw",@nobits
	.weak		__nv_reservedSMEM_offset_0_alias
	.size		__nv_reservedSMEM_offset_0_alias, 0, 64
	.other		__nv_reservedSMEM_offset_0_alias,@"STO_CUDA_RESERVED_SHARED STV_DEFAULT"
__nv_reservedSMEM_offset_0_alias:
	.zero		0
	.zero		64


//--------------------- .nv.shared._Z12PRECONDITIONiddPdS_ --------------------------
	.section	.nv.shared._Z12PRECONDITIONiddPdS_,"aw",@nobits
	.sectionflags	@""
	.align	16
	.zero		1024


//--------------------- .nv.shared._Z9LAPLACIANiddPdS_ --------------------------
	.section	.nv.shared._Z9LAPLACIANiddPdS_,"aw",@nobits
	.sectionflags	@""
	.align	16
	.zero		1024


//--------------------- .nv.shared._Z20EVALUATE_ERROR_BLOCKiPdS_S_ --------------------------
	.section	.nv.shared._Z20EVALUATE_ERROR_BLOCKiPdS_S_,"aw",@nobits
	.sectionflags	@""
	.align	16
	.zero		1024


//--------------------- .nv.shared._Z10INITIALIZEidPdS_S_ --------------------------
	.section	.nv.shared._Z10INITIALIZEidPdS_S_,"aw",@nobits
	.sectionflags	@""
	.align	16
	.zero		1024


//--------------------- .nv.constant0._Z5DAXPYidPdS_ --------------------------
	.section	.nv.constant0._Z5DAXPYidPdS_,"a",@progbits
	.sectionflags	@""
	.align	4
.nv.constant0._Z5DAXPYidPdS_:
	.zero		928


//--------------------- .nv.constant0._Z12PRECONDITIONiddPdS_ --------------------------
	.section	.nv.constant0._Z12PRECONDITIONiddPdS_,"a",@progbits
	.sectionflags	@""
	.align	4
.nv.constant0._Z12PRECONDITIONiddPdS_:
	.zero		936


//--------------------- .nv.constant0._Z9LAPLACIANiddPdS_ --------------------------
	.section	.nv.constant0._Z9LAPLACIANiddPdS_,"a",@progbits
	.sectionflags	@""
	.align	4
.nv.constant0._Z9LAPLACIANiddPdS_:
	.zero		936


//--------------------- .nv.constant0._Z20EVALUATE_ERROR_BLOCKiPdS_S_ --------------------------
	.section	.nv.constant0._Z20EVALUATE_ERROR_BLOCKiPdS_S_,"a",@progbits
	.sectionflags	@""
	.align	4
.nv.constant0._Z20EVALUATE_ERROR_BLOCKiPdS_S_:
	.zero		928


//--------------------- .nv.constant0._Z10INITIALIZEidPdS_S_ --------------------------
	.section	.nv.constant0._Z10INITIALIZEidPdS_S_,"a",@progbits
	.sectionflags	@""
	.align	4
.nv.constant0._Z10INITIALIZEidPdS_S_:
	.zero		936


//--------------------- SYMBOLS --------------------------

	.type		.nv.reservedSmem.offset0,@object
	.size		.nv.reservedSmem.offset0,0x4
	.type		.nv.reservedSmem.cap,@object
	.size		.nv.reservedSmem.cap,0x4
